//
// Generated by NVIDIA NVVM Compiler
//
// Compiler Build ID: CL-36424714
// Cuda compilation tools, release 13.0, V13.0.88
// Based on NVVM 20.0.0
//

.version 9.0
.target sm_100
.address_size 64

	// .globl	_Z3cnniiiiiiiiiiiPfS_S_

.visible .entry _Z3cnniiiiiiiiiiiPfS_S_(
	.param .u32 _Z3cnniiiiiiiiiiiPfS_S__param_0,
	.param .u32 _Z3cnniiiiiiiiiiiPfS_S__param_1,
	.param .u32 _Z3cnniiiiiiiiiiiPfS_S__param_2,
	.param .u32 _Z3cnniiiiiiiiiiiPfS_S__param_3,
	.param .u32 _Z3cnniiiiiiiiiiiPfS_S__param_4,
	.param .u32 _Z3cnniiiiiiiiiiiPfS_S__param_5,
	.param .u32 _Z3cnniiiiiiiiiiiPfS_S__param_6,
	.param .u32 _Z3cnniiiiiiiiiiiPfS_S__param_7,
	.param .u32 _Z3cnniiiiiiiiiiiPfS_S__param_8,
	.param .u32 _Z3cnniiiiiiiiiiiPfS_S__param_9,
	.param .u32 _Z3cnniiiiiiiiiiiPfS_S__param_10,
	.param .u64 .ptr .align 1 _Z3cnniiiiiiiiiiiPfS_S__param_11,
	.param .u64 .ptr .align 1 _Z3cnniiiiiiiiiiiPfS_S__param_12,
	.param .u64 .ptr .align 1 _Z3cnniiiiiiiiiiiPfS_S__param_13
)
{
	.reg .pred 	%p<12>;
	.reg .b32 	%r<208>;
	.reg .b32 	%f<317>;
	.reg .b64 	%rd<75>;

	ld.param.u32 	%r98, [_Z3cnniiiiiiiiiiiPfS_S__param_0];
	ld.param.u32 	%r88, [_Z3cnniiiiiiiiiiiPfS_S__param_1];
	ld.param.u32 	%r89, [_Z3cnniiiiiiiiiiiPfS_S__param_2];
	ld.param.u32 	%r90, [_Z3cnniiiiiiiiiiiPfS_S__param_3];
	ld.param.u32 	%r92, [_Z3cnniiiiiiiiiiiPfS_S__param_5];
	ld.param.u32 	%r93, [_Z3cnniiiiiiiiiiiPfS_S__param_6];
	ld.param.u32 	%r94, [_Z3cnniiiiiiiiiiiPfS_S__param_7];
	ld.param.u32 	%r95, [_Z3cnniiiiiiiiiiiPfS_S__param_8];
	ld.param.u32 	%r96, [_Z3cnniiiiiiiiiiiPfS_S__param_9];
	ld.param.u32 	%r97, [_Z3cnniiiiiiiiiiiPfS_S__param_10];
	ld.param.u64 	%rd4, [_Z3cnniiiiiiiiiiiPfS_S__param_11];
	ld.param.u64 	%rd5, [_Z3cnniiiiiiiiiiiPfS_S__param_12];
	cvta.to.global.u64 	%rd1, %rd5;
	cvta.to.global.u64 	%rd2, %rd4;
	mov.u32 	%r99, %tid.x;
	mov.u32 	%r100, %ctaid.x;
	shl.b32 	%r101, %r100, 7;
	add.s32 	%r1, %r101, %r99;
	mul.lo.s32 	%r102, %r89, %r98;
	mul.lo.s32 	%r103, %r102, %r96;
	mul.lo.s32 	%r104, %r103, %r97;
	shr.s32 	%r105, %r104, 31;
	shr.u32 	%r106, %r105, 28;
	add.s32 	%r107, %r104, %r106;
	shr.s32 	%r108, %r107, 4;
	setp.ge.s32 	%p1, %r1, %r108;
	mov.f32 	%f253, 0f00000000;
	mov.f32 	%f254, 0f00000000;
	mov.f32 	%f255, 0f00000000;
	mov.f32 	%f256, 0f00000000;
	mov.f32 	%f257, 0f00000000;
	mov.f32 	%f258, 0f00000000;
	mov.f32 	%f259, 0f00000000;
	mov.f32 	%f260, 0f00000000;
	mov.f32 	%f261, 0f00000000;
	mov.f32 	%f262, 0f00000000;
	mov.f32 	%f263, 0f00000000;
	mov.f32 	%f264, 0f00000000;
	mov.f32 	%f265, 0f00000000;
	mov.f32 	%f266, 0f00000000;
	mov.f32 	%f267, 0f00000000;
	mov.f32 	%f268, 0f00000000;
	@%p1 bra 	$L__BB0_13;
	div.s32 	%r109, %r1, %r97;
	mul.lo.s32 	%r110, %r109, %r97;
	sub.s32 	%r2, %r1, %r110;
	div.s32 	%r111, %r109, %r96;
	mul.lo.s32 	%r112, %r111, %r96;
	sub.s32 	%r3, %r109, %r112;
	shl.b32 	%r113, %r111, 2;
	div.s32 	%r5, %r113, %r89;
	mul.lo.s32 	%r114, %r5, %r89;
	sub.s32 	%r4, %r113, %r114;
	shl.b32 	%r6, %r5, 2;
	mul.lo.s32 	%r7, %r3, %r94;
	mul.lo.s32 	%r8, %r2, %r95;
	setp.eq.s32 	%p2, %r92, 0;
	@%p2 bra 	$L__BB0_12;
	ld.param.u32 	%r185, [_Z3cnniiiiiiiiiiiPfS_S__param_4];
	setp.eq.s32 	%p3, %r93, 0;
	mul.lo.s32 	%r9, %r90, %r88;
	mul.lo.s32 	%r10, %r9, %r185;
	mul.lo.s32 	%r11, %r185, %r90;
	mul.lo.s32 	%r12, %r92, %r88;
	mul.lo.s32 	%r13, %r12, %r93;
	mul.lo.s32 	%r14, %r93, %r92;
	setp.eq.s32 	%p4, %r88, 0;
	or.pred  	%p5, %p3, %p4;
	@%p5 bra 	$L__BB0_12;
	and.b32  	%r15, %r88, -2;
	mul.lo.s32 	%r116, %r5, %r88;
	mul.lo.s32 	%r117, %r116, %r90;
	shl.b32 	%r118, %r117, 2;
	add.s32 	%r24, %r118, %r7;
	add.s32 	%r16, %r24, %r90;
	shl.b32 	%r17, %r11, 1;
	mad.lo.s32 	%r119, %r9, %r6, %r9;
	add.s32 	%r18, %r119, %r7;
	add.s32 	%r120, %r6, 2;
	mad.lo.s32 	%r19, %r9, %r120, %r7;
	add.s32 	%r121, %r6, 3;
	mad.lo.s32 	%r20, %r9, %r121, %r7;
	mul.lo.s32 	%r122, %r88, %r121;
	mad.lo.s32 	%r123, %r90, %r122, %r90;
	add.s32 	%r21, %r7, %r123;
	mul.lo.s32 	%r124, %r88, %r120;
	mad.lo.s32 	%r125, %r90, %r124, %r90;
	add.s32 	%r22, %r7, %r125;
	mad.lo.s32 	%r126, %r88, %r6, %r88;
	mad.lo.s32 	%r127, %r90, %r126, %r90;
	add.s32 	%r23, %r7, %r127;
	mul.lo.s32 	%r128, %r4, %r88;
	mad.lo.s32 	%r25, %r92, %r128, %r92;
	shl.b32 	%r26, %r14, 1;
	mad.lo.s32 	%r27, %r12, %r4, %r12;
	add.s32 	%r129, %r4, 2;
	mul.lo.s32 	%r28, %r12, %r129;
	mul.lo.s32 	%r130, %r88, %r129;
	mad.lo.s32 	%r29, %r92, %r130, %r92;
	add.s32 	%r131, %r4, 3;
	mul.lo.s32 	%r132, %r88, %r131;
	mad.lo.s32 	%r30, %r92, %r132, %r92;
	add.s32 	%r133, %r128, %r88;
	mad.lo.s32 	%r31, %r92, %r133, %r92;
	mov.f32 	%f268, 0f00000000;
	mov.b32 	%r188, 0;
	mov.f32 	%f267, %f268;
	mov.f32 	%f266, %f268;
	mov.f32 	%f265, %f268;
	mov.f32 	%f264, %f268;
	mov.f32 	%f263, %f268;
	mov.f32 	%f262, %f268;
	mov.f32 	%f261, %f268;
	mov.f32 	%f260, %f268;
	mov.f32 	%f259, %f268;
	mov.f32 	%f258, %f268;
	mov.f32 	%f257, %f268;
	mov.f32 	%f256, %f268;
	mov.f32 	%f255, %f268;
	mov.f32 	%f254, %f268;
	mov.f32 	%f253, %f268;
$L__BB0_4:
	mov.b32 	%r189, 0;
	add.s32 	%r137, %r16, %r188;
	add.s32 	%r139, %r18, %r188;
	add.s32 	%r141, %r19, %r188;
	add.s32 	%r143, %r20, %r188;
	add.s32 	%r145, %r21, %r188;
	add.s32 	%r147, %r22, %r188;
	add.s32 	%r149, %r23, %r188;
	add.s32 	%r153, %r25, %r188;
	add.s32 	%r154, %r27, %r188;
	add.s32 	%r155, %r28, %r188;
	add.s32 	%r156, %r29, %r188;
	add.s32 	%r160, %r30, %r188;
	add.s32 	%r161, %r31, %r188;
$L__BB0_5:
	setp.eq.s32 	%p6, %r88, 1;
	mov.b32 	%r207, 0;
	@%p6 bra 	$L__BB0_8;
	ld.param.u32 	%r186, [_Z3cnniiiiiiiiiiiPfS_S__param_4];
	and.b32  	%r136, %r88, -2;
	neg.s32 	%r206, %r136;
	mad.lo.s32 	%r138, %r186, %r137, %r8;
	add.s32 	%r205, %r138, %r189;
	mad.lo.s32 	%r140, %r186, %r139, %r8;
	add.s32 	%r204, %r140, %r189;
	mad.lo.s32 	%r142, %r186, %r141, %r8;
	add.s32 	%r203, %r142, %r189;
	mad.lo.s32 	%r144, %r186, %r143, %r8;
	add.s32 	%r202, %r144, %r189;
	mad.lo.s32 	%r146, %r186, %r145, %r8;
	add.s32 	%r201, %r146, %r189;
	mad.lo.s32 	%r148, %r186, %r147, %r8;
	add.s32 	%r200, %r148, %r189;
	mad.lo.s32 	%r150, %r186, %r149, %r8;
	add.s32 	%r199, %r150, %r189;
	add.s32 	%r151, %r24, %r188;
	mad.lo.s32 	%r152, %r186, %r151, %r8;
	add.s32 	%r198, %r152, %r189;
	mad.lo.s32 	%r197, %r93, %r153, %r189;
	mad.lo.s32 	%r196, %r93, %r154, %r189;
	mad.lo.s32 	%r195, %r93, %r155, %r189;
	mad.lo.s32 	%r194, %r93, %r156, %r189;
	mul.lo.s32 	%r157, %r92, %r88;
	add.s32 	%r158, %r4, 3;
	mad.lo.s32 	%r159, %r157, %r158, %r188;
	mad.lo.s32 	%r193, %r93, %r159, %r189;
	mad.lo.s32 	%r192, %r93, %r160, %r189;
	mad.lo.s32 	%r191, %r93, %r161, %r189;
	mad.lo.s32 	%r162, %r157, %r4, %r188;
	mad.lo.s32 	%r190, %r93, %r162, %r189;
$L__BB0_7:
	mul.wide.u32 	%rd6, %r198, 4;
	add.s64 	%rd7, %rd2, %rd6;
	ld.global.f32 	%f149, [%rd7];
	mul.wide.u32 	%rd8, %r190, 4;
	add.s64 	%rd9, %rd1, %rd8;
	ld.global.f32 	%f150, [%rd9];
	fma.rn.f32 	%f151, %f149, %f150, %f253;
	mul.wide.u32 	%rd10, %r196, 4;
	add.s64 	%rd11, %rd1, %rd10;
	ld.global.f32 	%f152, [%rd11];
	fma.rn.f32 	%f153, %f149, %f152, %f254;
	mul.wide.u32 	%rd12, %r195, 4;
	add.s64 	%rd13, %rd1, %rd12;
	ld.global.f32 	%f154, [%rd13];
	fma.rn.f32 	%f155, %f149, %f154, %f255;
	mul.wide.u32 	%rd14, %r193, 4;
	add.s64 	%rd15, %rd1, %rd14;
	ld.global.f32 	%f156, [%rd15];
	fma.rn.f32 	%f157, %f149, %f156, %f256;
	mul.wide.u32 	%rd16, %r204, 4;
	add.s64 	%rd17, %rd2, %rd16;
	ld.global.f32 	%f158, [%rd17];
	fma.rn.f32 	%f159, %f158, %f150, %f257;
	fma.rn.f32 	%f160, %f158, %f152, %f258;
	fma.rn.f32 	%f161, %f158, %f154, %f259;
	fma.rn.f32 	%f162, %f158, %f156, %f260;
	mul.wide.u32 	%rd18, %r203, 4;
	add.s64 	%rd19, %rd2, %rd18;
	ld.global.f32 	%f163, [%rd19];
	fma.rn.f32 	%f164, %f163, %f150, %f261;
	fma.rn.f32 	%f165, %f163, %f152, %f262;
	fma.rn.f32 	%f166, %f163, %f154, %f263;
	fma.rn.f32 	%f167, %f163, %f156, %f264;
	mul.wide.u32 	%rd20, %r202, 4;
	add.s64 	%rd21, %rd2, %rd20;
	ld.global.f32 	%f168, [%rd21];
	fma.rn.f32 	%f169, %f168, %f150, %f265;
	fma.rn.f32 	%f170, %f168, %f152, %f266;
	fma.rn.f32 	%f171, %f168, %f154, %f267;
	fma.rn.f32 	%f172, %f168, %f156, %f268;
	mul.wide.u32 	%rd22, %r205, 4;
	add.s64 	%rd23, %rd2, %rd22;
	ld.global.f32 	%f173, [%rd23];
	mul.wide.u32 	%rd24, %r197, 4;
	add.s64 	%rd25, %rd1, %rd24;
	ld.global.f32 	%f174, [%rd25];
	fma.rn.f32 	%f253, %f173, %f174, %f151;
	mul.wide.u32 	%rd26, %r191, 4;
	add.s64 	%rd27, %rd1, %rd26;
	ld.global.f32 	%f175, [%rd27];
	fma.rn.f32 	%f254, %f173, %f175, %f153;
	mul.wide.u32 	%rd28, %r194, 4;
	add.s64 	%rd29, %rd1, %rd28;
	ld.global.f32 	%f176, [%rd29];
	fma.rn.f32 	%f255, %f173, %f176, %f155;
	mul.wide.u32 	%rd30, %r192, 4;
	add.s64 	%rd31, %rd1, %rd30;
	ld.global.f32 	%f177, [%rd31];
	fma.rn.f32 	%f256, %f173, %f177, %f157;
	mul.wide.u32 	%rd32, %r199, 4;
	add.s64 	%rd33, %rd2, %rd32;
	ld.global.f32 	%f178, [%rd33];
	fma.rn.f32 	%f257, %f178, %f174, %f159;
	fma.rn.f32 	%f258, %f178, %f175, %f160;
	fma.rn.f32 	%f259, %f178, %f176, %f161;
	fma.rn.f32 	%f260, %f178, %f177, %f162;
	mul.wide.u32 	%rd34, %r200, 4;
	add.s64 	%rd35, %rd2, %rd34;
	ld.global.f32 	%f179, [%rd35];
	fma.rn.f32 	%f261, %f179, %f174, %f164;
	fma.rn.f32 	%f262, %f179, %f175, %f165;
	fma.rn.f32 	%f263, %f179, %f176, %f166;
	fma.rn.f32 	%f264, %f179, %f177, %f167;
	mul.wide.u32 	%rd36, %r201, 4;
	add.s64 	%rd37, %rd2, %rd36;
	ld.global.f32 	%f180, [%rd37];
	fma.rn.f32 	%f265, %f180, %f174, %f169;
	fma.rn.f32 	%f266, %f180, %f175, %f170;
	fma.rn.f32 	%f267, %f180, %f176, %f171;
	fma.rn.f32 	%f268, %f180, %f177, %f172;
	add.s32 	%r206, %r206, 2;
	add.s32 	%r205, %r205, %r17;
	add.s32 	%r204, %r204, %r17;
	add.s32 	%r203, %r203, %r17;
	add.s32 	%r202, %r202, %r17;
	add.s32 	%r201, %r201, %r17;
	add.s32 	%r200, %r200, %r17;
	add.s32 	%r199, %r199, %r17;
	add.s32 	%r198, %r198, %r17;
	add.s32 	%r197, %r197, %r26;
	add.s32 	%r196, %r196, %r26;
	add.s32 	%r195, %r195, %r26;
	add.s32 	%r194, %r194, %r26;
	add.s32 	%r193, %r193, %r26;
	add.s32 	%r192, %r192, %r26;
	add.s32 	%r191, %r191, %r26;
	add.s32 	%r190, %r190, %r26;
	setp.ne.s32 	%p7, %r206, 0;
	mov.u32 	%r207, %r15;
	@%p7 bra 	$L__BB0_7;
$L__BB0_8:
	and.b32  	%r163, %r88, 1;
	setp.eq.b32 	%p8, %r163, 1;
	not.pred 	%p9, %p8;
	@%p9 bra 	$L__BB0_10;
	ld.param.u32 	%r187, [_Z3cnniiiiiiiiiiiPfS_S__param_4];
	mad.lo.s32 	%r164, %r10, %r6, %r8;
	add.s32 	%r165, %r188, %r7;
	mad.lo.s32 	%r166, %r165, %r187, %r164;
	add.s32 	%r167, %r166, %r189;
	mad.lo.s32 	%r168, %r11, %r207, %r167;
	mul.wide.u32 	%rd38, %r168, 4;
	add.s64 	%rd39, %rd2, %rd38;
	ld.global.f32 	%f181, [%rd39];
	mul.lo.s32 	%r169, %r13, %r4;
	mad.lo.s32 	%r170, %r188, %r93, %r169;
	add.s32 	%r171, %r170, %r189;
	mad.lo.s32 	%r172, %r14, %r207, %r171;
	mul.wide.u32 	%rd40, %r172, 4;
	add.s64 	%rd41, %rd1, %rd40;
	ld.global.f32 	%f182, [%rd41];
	fma.rn.f32 	%f253, %f181, %f182, %f253;
	add.s32 	%r173, %r172, %r13;
	mul.wide.u32 	%rd42, %r173, 4;
	add.s64 	%rd43, %rd1, %rd42;
	ld.global.f32 	%f183, [%rd43];
	fma.rn.f32 	%f254, %f181, %f183, %f254;
	add.s32 	%r174, %r173, %r13;
	mul.wide.u32 	%rd44, %r174, 4;
	add.s64 	%rd45, %rd1, %rd44;
	ld.global.f32 	%f184, [%rd45];
	fma.rn.f32 	%f255, %f181, %f184, %f255;
	add.s32 	%r175, %r174, %r13;
	mul.wide.u32 	%rd46, %r175, 4;
	add.s64 	%rd47, %rd1, %rd46;
	ld.global.f32 	%f185, [%rd47];
	fma.rn.f32 	%f256, %f181, %f185, %f256;
	add.s32 	%r176, %r168, %r10;
	mul.wide.u32 	%rd48, %r176, 4;
	add.s64 	%rd49, %rd2, %rd48;
	ld.global.f32 	%f186, [%rd49];
	fma.rn.f32 	%f257, %f186, %f182, %f257;
	fma.rn.f32 	%f258, %f186, %f183, %f258;
	fma.rn.f32 	%f259, %f186, %f184, %f259;
	fma.rn.f32 	%f260, %f186, %f185, %f260;
	add.s32 	%r177, %r176, %r10;
	mul.wide.u32 	%rd50, %r177, 4;
	add.s64 	%rd51, %rd2, %rd50;
	ld.global.f32 	%f187, [%rd51];
	fma.rn.f32 	%f261, %f187, %f182, %f261;
	fma.rn.f32 	%f262, %f187, %f183, %f262;
	fma.rn.f32 	%f263, %f187, %f184, %f263;
	fma.rn.f32 	%f264, %f187, %f185, %f264;
	add.s32 	%r178, %r177, %r10;
	mul.wide.u32 	%rd52, %r178, 4;
	add.s64 	%rd53, %rd2, %rd52;
	ld.global.f32 	%f188, [%rd53];
	fma.rn.f32 	%f265, %f188, %f182, %f265;
	fma.rn.f32 	%f266, %f188, %f183, %f266;
	fma.rn.f32 	%f267, %f188, %f184, %f267;
	fma.rn.f32 	%f268, %f188, %f185, %f268;
$L__BB0_10:
	add.s32 	%r189, %r189, 1;
	setp.ne.s32 	%p10, %r189, %r93;
	@%p10 bra 	$L__BB0_5;
	add.s32 	%r188, %r188, 1;
	setp.ne.s32 	%p11, %r188, %r92;
	@%p11 bra 	$L__BB0_4;
$L__BB0_12:
	ld.param.u64 	%rd74, [_Z3cnniiiiiiiiiiiPfS_S__param_13];
	mul.lo.s32 	%r179, %r96, %r89;
	mul.lo.s32 	%r180, %r179, %r97;
	mul.lo.s32 	%r181, %r97, %r96;
	mad.lo.s32 	%r182, %r3, %r97, %r2;
	mad.lo.s32 	%r183, %r181, %r4, %r182;
	mad.lo.s32 	%r184, %r180, %r6, %r183;
	cvta.to.global.u64 	%rd54, %rd74;
	mul.wide.s32 	%rd55, %r184, 4;
	add.s64 	%rd56, %rd54, %rd55;
	st.global.f32 	[%rd56], %f253;
	mul.wide.s32 	%rd57, %r181, 4;
	add.s64 	%rd58, %rd56, %rd57;
	st.global.f32 	[%rd58], %f254;
	add.s64 	%rd59, %rd58, %rd57;
	st.global.f32 	[%rd59], %f255;
	add.s64 	%rd60, %rd59, %rd57;
	st.global.f32 	[%rd60], %f256;
	mul.wide.s32 	%rd61, %r180, 4;
	add.s64 	%rd62, %rd56, %rd61;
	st.global.f32 	[%rd62], %f257;
	add.s64 	%rd63, %rd62, %rd57;
	st.global.f32 	[%rd63], %f258;
	add.s64 	%rd64, %rd63, %rd57;
	st.global.f32 	[%rd64], %f259;
	add.s64 	%rd65, %rd64, %rd57;
	st.global.f32 	[%rd65], %f260;
	add.s64 	%rd66, %rd62, %rd61;
	st.global.f32 	[%rd66], %f261;
	add.s64 	%rd67, %rd66, %rd57;
	st.global.f32 	[%rd67], %f262;
	add.s64 	%rd68, %rd67, %rd57;
	st.global.f32 	[%rd68], %f263;
	add.s64 	%rd69, %rd68, %rd57;
	st.global.f32 	[%rd69], %f264;
	add.s64 	%rd70, %rd66, %rd61;
	st.global.f32 	[%rd70], %f265;
	add.s64 	%rd71, %rd70, %rd57;
	st.global.f32 	[%rd71], %f266;
	add.s64 	%rd72, %rd71, %rd57;
	st.global.f32 	[%rd72], %f267;
	add.s64 	%rd73, %rd72, %rd57;
	st.global.f32 	[%rd73], %f268;
$L__BB0_13:
	ret;

}


// ===== COMPILED SASS (sm_100) =====

	.target	sm_100

	.elftype	@"ET_EXEC"


//--------------------- .note.nv.tkinfo           --------------------------
	.section	.note.nv.tkinfo,"",@"SHT_NOTE"
	.sectionflags	@"SHF_NOTE_NV_TKINFO"
	.tkinfo
        /*0018*/ 	.word	0x00000002
        /*0030*/ 	.string	""
        /*0030*/ 	.string	"ptxas"
        /*0030*/ 	.string	"Cuda compilation tools, release 13.0, V13.0.88"
        /*0030*/ 	.string	"Build cuda_13.0.r13.0/compiler.36424714_0"
        /*0030*/ 	.string	"-arch sm_100 -m 64 "



//--------------------- .note.nv.cuinfo           --------------------------
	.section	.note.nv.cuinfo,"",@"SHT_NOTE"
	.sectionflags	@"SHF_NOTE_NV_CUINFO"
        /*0018*/ 	.short	0x0002
        /*001a*/ 	.short	0x0064
        /*001c*/ 	.short	0x0082
	.zero		2


//--------------------- .nv.info                  --------------------------
	.section	.nv.info,"",@"SHT_CUDA_INFO"
	.align	4


	//----- nvinfo : EIATTR_REGCOUNT
	.align		4
        /*0000*/ 	.byte	0x04, 0x2f
        /*0002*/ 	.short	(.L_1 - .L_0)
	.align		4
.L_0:
        /*0004*/ 	.word	index@(_Z3cnniiiiiiiiiiiPfS_S_)
        /*0008*/ 	.word	0x00000048


	//----- nvinfo : EIATTR_FRAME_SIZE
	.align		4
.L_1:
        /*000c*/ 	.byte	0x04, 0x11
        /*000e*/ 	.short	(.L_3 - .L_2)
	.align		4
.L_2:
        /*0010*/ 	.word	index@(_Z3cnniiiiiiiiiiiPfS_S_)
        /*0014*/ 	.word	0x00000000


	//----- nvinfo : EIATTR_MIN_STACK_SIZE
	.align		4
.L_3:
        /*0018*/ 	.byte	0x04, 0x12
        /*001a*/ 	.short	(.L_5 - .L_4)
	.align		4
.L_4:
        /*001c*/ 	.word	index@(_Z3cnniiiiiiiiiiiPfS_S_)
        /*0020*/ 	.word	0x00000000
.L_5:


//--------------------- .nv.compat                --------------------------
	.section	.nv.compat,"",@"SHT_CUDA_COMPAT_INFO"
	.align	4
        /*0000*/ 	.byte	0x02, 0x09, 0x00, 0x00, 0x02, 0x02, 0x01, 0x00, 0x02, 0x05, 0x05, 0x00, 0x03, 0x07, 0x01, 0x01
        /*0010*/ 	.byte	0x02, 0x03, 0x00, 0x00, 0x02, 0x06, 0x01, 0x00, 0x04, 0x0b, 0x08, 0x00, 0x09, 0x00, 0x00, 0x00
        /*0020*/ 	.byte	0x00, 0x00, 0x00, 0x00


//--------------------- .nv.info._Z3cnniiiiiiiiiiiPfS_S_ --------------------------
	.section	.nv.info._Z3cnniiiiiiiiiiiPfS_S_,"",@"SHT_CUDA_INFO"
	.sectionflags	@""
	.align	4


	//----- nvinfo : EIATTR_CUDA_API_VERSION
	.align		4
        /*0000*/ 	.byte	0x04, 0x37
        /*0002*/ 	.short	(.L_7 - .L_6)
.L_6:
        /*0004*/ 	.word	0x00000082


	//----- nvinfo : EIATTR_KPARAM_INFO
	.align		4
.L_7:
        /*0008*/ 	.byte	0x04, 0x17
        /*000a*/ 	.short	(.L_9 - .L_8)
.L_8:
        /*000c*/ 	.word	0x00000000
        /*0010*/ 	.short	0x000d
        /*0012*/ 	.short	0x0040
        /*0014*/ 	.byte	0x00, 0xf5, 0x21, 0x00


	//----- nvinfo : EIATTR_KPARAM_INFO
	.align		4
.L_9:
        /*0018*/ 	.byte	0x04, 0x17
        /*001a*/ 	.short	(.L_11 - .L_10)
.L_10:
        /*001c*/ 	.word	0x00000000
        /*0020*/ 	.short	0x000c
        /*0022*/ 	.short	0x0038
        /*0024*/ 	.byte	0x00, 0xf5, 0x21, 0x00


	//----- nvinfo : EIATTR_KPARAM_INFO
	.align		4
.L_11:
        /*0028*/ 	.byte	0x04, 0x17
        /*002a*/ 	.short	(.L_13 - .L_12)
.L_12:
        /*002c*/ 	.word	0x00000000
        /*0030*/ 	.short	0x000b
        /*0032*/ 	.short	0x0030
        /*0034*/ 	.byte	0x00, 0xf5, 0x21, 0x00


	//----- nvinfo : EIATTR_KPARAM_INFO
	.align		4
.L_13:
        /*0038*/ 	.byte	0x04, 0x17
        /*003a*/ 	.short	(.L_15 - .L_14)
.L_14:
        /*003c*/ 	.word	0x00000000
        /*0040*/ 	.short	0x000a
        /*0042*/ 	.short	0x0028
        /*0044*/ 	.byte	0x00, 0xf0, 0x11, 0x00


	//----- nvinfo : EIATTR_KPARAM_INFO
	.align		4
.L_15:
        /*0048*/ 	.byte	0x04, 0x17
        /*004a*/ 	.short	(.L_17 - .L_16)
.L_16:
        /*004c*/ 	.word	0x00000000
        /*0050*/ 	.short	0x0009
        /*0052*/ 	.short	0x0024
        /*0054*/ 	.byte	0x00, 0xf0, 0x11, 0x00


	//----- nvinfo : EIATTR_KPARAM_INFO
	.align		4
.L_17:
        /*0058*/ 	.byte	0x04, 0x17
        /*005a*/ 	.short	(.L_19 - .L_18)
.L_18:
        /*005c*/ 	.word	0x00000000
        /*0060*/ 	.short	0x0008
        /*0062*/ 	.short	0x0020
        /*0064*/ 	.byte	0x00, 0xf0, 0x11, 0x00


	//----- nvinfo : EIATTR_KPARAM_INFO
	.align		4
.L_19:
        /*0068*/ 	.byte	0x04, 0x17
        /*006a*/ 	.short	(.L_21 - .L_20)
.L_20:
        /*006c*/ 	.word	0x00000000
        /*0070*/ 	.short	0x0007
        /*0072*/ 	.short	0x001c
        /*0074*/ 	.byte	0x00, 0xf0, 0x11, 0x00


	//----- nvinfo : EIATTR_KPARAM_INFO
	.align		4
.L_21:
        /*0078*/ 	.byte	0x04, 0x17
        /*007a*/ 	.short	(.L_23 - .L_22)
.L_22:
        /*007c*/ 	.word	0x00000000
        /*0080*/ 	.short	0x0006
        /*0082*/ 	.short	0x0018
        /*0084*/ 	.byte	0x00, 0xf0, 0x11, 0x00


	//----- nvinfo : EIATTR_KPARAM_INFO
	.align		4
.L_23:
        /*0088*/ 	.byte	0x04, 0x17
        /*008a*/ 	.short	(.L_25 - .L_24)
.L_24:
        /*008c*/ 	.word	0x00000000
        /*0090*/ 	.short	0x0005
        /*0092*/ 	.short	0x0014
        /*0094*/ 	.byte	0x00, 0xf0, 0x11, 0x00


	//----- nvinfo : EIATTR_KPARAM_INFO
	.align		4
.L_25:
        /*0098*/ 	.byte	0x04, 0x17
        /*009a*/ 	.short	(.L_27 - .L_26)
.L_26:
        /*009c*/ 	.word	0x00000000
        /*00a0*/ 	.short	0x0004
        /*00a2*/ 	.short	0x0010
        /*00a4*/ 	.byte	0x00, 0xf0, 0x11, 0x00


	//----- nvinfo : EIATTR_KPARAM_INFO
	.align		4
.L_27:
        /*00a8*/ 	.byte	0x04, 0x17
        /*00aa*/ 	.short	(.L_29 - .L_28)
.L_28:
        /*00ac*/ 	.word	0x00000000
        /*00b0*/ 	.short	0x0003
        /*00b2*/ 	.short	0x000c
        /*00b4*/ 	.byte	0x00, 0xf0, 0x11, 0x00


	//----- nvinfo : EIATTR_KPARAM_INFO
	.align		4
.L_29:
        /*00b8*/ 	.byte	0x04, 0x17
        /*00ba*/ 	.short	(.L_31 - .L_30)
.L_30:
        /*00bc*/ 	.word	0x00000000
        /*00c0*/ 	.short	0x0002
        /*00c2*/ 	.short	0x0008
        /*00c4*/ 	.byte	0x00, 0xf0, 0x11, 0x00


	//----- nvinfo : EIATTR_KPARAM_INFO
	.align		4
.L_31:
        /*00c8*/ 	.byte	0x04, 0x17
        /*00ca*/ 	.short	(.L_33 - .L_32)
.L_32:
        /*00cc*/ 	.word	0x00000000
        /*00d0*/ 	.short	0x0001
        /*00d2*/ 	.short	0x0004
        /*00d4*/ 	.byte	0x00, 0xf0, 0x11, 0x00


	//----- nvinfo : EIATTR_KPARAM_INFO
	.align		4
.L_33:
        /*00d8*/ 	.byte	0x04, 0x17
        /*00da*/ 	.short	(.L_35 - .L_34)
.L_34:
        /*00dc*/ 	.word	0x00000000
        /*00e0*/ 	.short	0x0000
        /*00e2*/ 	.short	0x0000
        /*00e4*/ 	.byte	0x00, 0xf0, 0x11, 0x00


	//----- nvinfo : EIATTR_SPARSE_MMA_MASK
	.align		4
.L_35:
        /*00e8*/ 	.byte	0x03, 0x50
        /*00ea*/ 	.short	0x0000


	//----- nvinfo : EIATTR_MAXREG_COUNT
	.align		4
        /*00ec*/ 	.byte	0x03, 0x1b
        /*00ee*/ 	.short	0x00ff


	//----- nvinfo : EIATTR_MERCURY_ISA_VERSION
	.align		4
        /*00f0*/ 	.byte	0x03, 0x5f
        /*00f2*/ 	.short	0x0101


	//----- nvinfo : EIATTR_VRC_CTA_INIT_COUNT
	.align		4
        /*00f4*/ 	.byte	0x02, 0x4a
	.zero		1
	.zero		1


	//----- nvinfo : EIATTR_EXIT_INSTR_OFFSETS
	.align		4
        /*00f8*/ 	.byte	0x04, 0x1c
        /*00fa*/ 	.short	(.L_37 - .L_36)


	//   ....[0]....
.L_36:
        /*00fc*/ 	.word	0x000000f0


	//   ....[1]....
        /*0100*/ 	.word	0x00001a60


	//----- nvinfo : EIATTR_CBANK_PARAM_SIZE
	.align		4
.L_37:
        /*0104*/ 	.byte	0x03, 0x19
        /*0106*/ 	.short	0x0048


	//----- nvinfo : EIATTR_PARAM_CBANK
	.align		4
        /*0108*/ 	.byte	0x04, 0x0a
        /*010a*/ 	.short	(.L_39 - .L_38)
	.align		4
.L_38:
        /*010c*/ 	.word	index@(.nv.constant0._Z3cnniiiiiiiiiiiPfS_S_)
        /*0110*/ 	.short	0x0380
        /*0112*/ 	.short	0x0048


	//----- nvinfo : EIATTR_SW_WAR
	.align		4
.L_39:
        /*0114*/ 	.byte	0x04, 0x36
        /*0116*/ 	.short	(.L_41 - .L_40)
.L_40:
        /*0118*/ 	.word	0x00000008
.L_41:


//--------------------- .nv.callgraph             --------------------------
	.section	.nv.callgraph,"",@"SHT_CUDA_CALLGRAPH"
	.align	4
	.sectionentsize	8
	.align		4
        /*0000*/ 	.word	0x00000000
	.align		4
        /*0004*/ 	.word	0xffffffff
	.align		4
        /*0008*/ 	.word	0x00000000
	.align		4
        /*000c*/ 	.word	0xfffffffe
	.align		4
        /*0010*/ 	.word	0x00000000
	.align		4
        /*0014*/ 	.word	0xfffffffd
	.align		4
        /*0018*/ 	.word	0x00000000
	.align		4
        /*001c*/ 	.word	0xfffffffc


//--------------------- .text._Z3cnniiiiiiiiiiiPfS_S_ --------------------------
	.section	.text._Z3cnniiiiiiiiiiiPfS_S_,"ax",@progbits
	.align	128
        .global         _Z3cnniiiiiiiiiiiPfS_S_
        .type           _Z3cnniiiiiiiiiiiPfS_S_,@function
        .size           _Z3cnniiiiiiiiiiiPfS_S_,(.L_x_7 - _Z3cnniiiiiiiiiiiPfS_S_)
        .other          _Z3cnniiiiiiiiiiiPfS_S_,@"STO_CUDA_ENTRY STV_DEFAULT"
_Z3cnniiiiiiiiiiiPfS_S_:
.text._Z3cnniiiiiiiiiiiPfS_S_:
[----:B------:R-:W-:Y:S08]  /*0000*/  LDC R1, c[0x0][0x37c] ;  /* 0x0000df00ff017b82 */ /* 0x000ff00000000800 */
[----:B------:R-:W0:Y:S01]  /*0010*/  LDC R12, c[0x0][0x388] ;  /* 0x0000e200ff0c7b82 */ /* 0x000e220000000800 */
[----:B------:R-:W0:Y:S01]  /*0020*/  LDCU UR4, c[0x0][0x380] ;  /* 0x00007000ff0477ac */ /* 0x000e220008000800 */
[----:B------:R-:W1:Y:S01]  /*0030*/  S2R R5, SR_TID.X ;  /* 0x0000000000057919 */ /* 0x000e620000002100 */
[----:B------:R-:W1:Y:S05]  /*0040*/  S2R R2, SR_CTAID.X ;  /* 0x0000000000027919 */ /* 0x000e6a0000002500 */
[----:B------:R-:W2:Y:S08]  /*0050*/  LDC R11, c[0x0][0x3a4] ;  /* 0x0000e900ff0b7b82 */ /* 0x000eb00000000800 */
[----:B------:R-:W3:Y:S01]  /*0060*/  LDC R10, c[0x0][0x3a8] ;  /* 0x0000ea00ff0a7b82 */ /* 0x000ee20000000800 */
[----:B0-----:R-:W-:-:S04]  /*0070*/  IMAD R0, R12, UR4, RZ ;  /* 0x000000040c007c24 */ /* 0x001fc8000f8e02ff */
[----:B--2---:R-:W-:Y:S01]  /*0080*/  IMAD R3, R0, R11, RZ ;  /* 0x0000000b00037224 */ /* 0x004fe200078e02ff */
[----:B-1----:R-:W-:-:S03]  /*0090*/  LEA R5, R2, R5, 0x7 ;  /* 0x0000000502057211 */ /* 0x002fc600078e38ff */
[----:B---3--:R-:W-:-:S05]  /*00a0*/  IMAD R3, R3, R10, RZ ;  /* 0x0000000a03037224 */ /* 0x008fca00078e02ff */
[----:B------:R-:W-:-:S04]  /*00b0*/  SHF.R.S32.HI R0, RZ, 0x1f, R3 ;  /* 0x0000001fff007819 */ /* 0x000fc80000011403 */
[----:B------:R-:W-:-:S04]  /*00c0*/  LEA.HI R0, R0, R3, RZ, 0x4 ;  /* 0x0000000300007211 */ /* 0x000fc800078f20ff */
[----:B------:R-:W-:-:S04]  /*00d0*/  SHF.R.S32.HI R0, RZ, 0x4, R0 ;  /* 0x00000004ff007819 */ /* 0x000fc80000011400 */
[----:B------:R-:W-:-:S13]  /*00e0*/  ISETP.GE.AND P0, PT, R5, R0, PT ;  /* 0x000000000500720c */ /* 0x000fda0003f06270 */
[----:B------:R-:W-:Y:S05]  /*00f0*/  @P0 EXIT ;  /* 0x000000000000094d */ /* 0x000fea0003800000 */
[----:B------:R-:W-:Y:S01]  /*0100*/  IABS R7, R10 ;  /* 0x0000000a00077213 */ /* 0x000fe20000000000 */
[----:B------:R-:W0:Y:S01]  /*0110*/  LDC R19, c[0x0][0x394] ;  /* 0x0000e500ff137b82 */ /* 0x000e220000000800 */
[----:B------:R-:W-:Y:S01]  /*0120*/  IABS R6, R5 ;  /* 0x0000000500067213 */ /* 0x000fe20000000000 */
[----:B------:R-:W1:Y:S01]  /*0130*/  LDCU.64 UR8, c[0x0][0x358] ;  /* 0x00006b00ff0877ac */ /* 0x000e620008000a00 */
[----:B------:R-:W2:Y:S01]  /*0140*/  I2F.RP R0, R7 ;  /* 0x0000000700007306 */ /* 0x000ea20000209400 */
[----:B------:R-:W-:Y:S01]  /*0150*/  HFMA2 R13, -RZ, RZ, 0, 0 ;  /* 0x00000000ff0d7431 */ /* 0x000fe200000001ff */
[----:B------:R-:W-:Y:S02]  /*0160*/  CS2R R42, SRZ ;  /* 0x00000000002a7805 */ /* 0x000fe4000001ff00 */
[----:B------:R-:W-:Y:S02]  /*0170*/  CS2R R40, SRZ ;  /* 0x0000000000287805 */ /* 0x000fe4000001ff00 */
[----:B------:R-:W-:-:S02]  /*0180*/  MOV R39, RZ ;  /* 0x000000ff00277202 */ /* 0x000fc40000000f00 */
[----:B------:R-:W-:Y:S01]  /*0190*/  MOV R14, RZ ;  /* 0x000000ff000e7202 */ /* 0x000fe20000000f00 */
[----:B--2---:R-:W2:Y:S02]  /*01a0*/  MUFU.RCP R0, R0 ;  /* 0x0000000000007308 */ /* 0x004ea40000001000 */
[----:B--2---:R-:W-:-:S06]  /*01b0*/  IADD3 R2, PT, PT, R0, 0xffffffe, RZ ;  /* 0x0ffffffe00027810 */ /* 0x004fcc0007ffe0ff */
[----:B------:R2:W3:Y:S02]  /*01c0*/  F2I.FTZ.U32.TRUNC.NTZ R3, R2 ;  /* 0x0000000200037305 */ /* 0x0004e4000021f000 */
[----:B--2---:R-:W-:Y:S01]  /*01d0*/  HFMA2 R2, -RZ, RZ, 0, 0 ;  /* 0x00000000ff027431 */ /* 0x004fe200000001ff */
[----:B---3--:R-:W-:-:S05]  /*01e0*/  IADD3 R4, PT, PT, RZ, -R3, RZ ;  /* 0x80000003ff047210 */ /* 0x008fca0007ffe0ff */
[----:B------:R-:W-:Y:S01]  /*01f0*/  IMAD R9, R4, R7, RZ ;  /* 0x0000000704097224 */ /* 0x000fe200078e02ff */
[----:B------:R-:W-:-:S03]  /*0200*/  IABS R4, R11 ;  /* 0x0000000b00047213 */ /* 0x000fc60000000000 */
[----:B------:R-:W-:Y:S01]  /*0210*/  IMAD.HI.U32 R3, R3, R9, R2 ;  /* 0x0000000903037227 */ /* 0x000fe200078e0002 */
[----:B------:R-:W-:-:S04]  /*0220*/  MOV R9, R4 ;  /* 0x0000000400097202 */ /* 0x000fc80000000f00 */
[----:B------:R-:W2:Y:S01]  /*0230*/  I2F.RP R4, R9 ;  /* 0x0000000900047306 */ /* 0x000ea20000209400 */
[----:B------:R-:W-:-:S05]  /*0240*/  IMAD.HI.U32 R0, R3, R6, RZ ;  /* 0x0000000603007227 */ /* 0x000fca00078e00ff */
[----:B------:R-:W-:-:S05]  /*0250*/  IADD3 R2, PT, PT, -R0, RZ, RZ ;  /* 0x000000ff00027210 */ /* 0x000fca0007ffe1ff */
[C---:B------:R-:W-:Y:S01]  /*0260*/  IMAD R2, R7.reuse, R2, R6 ;  /* 0x0000000207027224 */ /* 0x040fe200078e0206 */
[----:B------:R-:W-:Y:S01]  /*0270*/  IABS R6, R12 ;  /* 0x0000000c00067213 */ /* 0x000fe20000000000 */
[----:B--2---:R-:W2:Y:S03]  /*0280*/  MUFU.RCP R4, R4 ;  /* 0x0000000400047308 */ /* 0x004ea60000001000 */
[----:B------:R-:W-:-:S13]  /*0290*/  ISETP.GT.U32.AND P2, PT, R7, R2, PT ;  /* 0x000000020700720c */ /* 0x000fda0003f44070 */
[-C--:B------:R-:W-:Y:S02]  /*02a0*/  @!P2 IADD3 R2, PT, PT, R2, -R7.reuse, RZ ;  /* 0x800000070202a210 */ /* 0x080fe40007ffe0ff */
[----:B------:R-:W-:Y:S02]  /*02b0*/  @!P2 IADD3 R0, PT, PT, R0, 0x1, RZ ;  /* 0x000000010000a810 */ /* 0x000fe40007ffe0ff */
[----:B--2---:R-:W-:Y:S02]  /*02c0*/  IADD3 R3, PT, PT, R4, 0xffffffe, RZ ;  /* 0x0ffffffe04037810 */ /* 0x004fe40007ffe0ff */
[----:B------:R-:W-:Y:S01]  /*02d0*/  ISETP.GE.U32.AND P0, PT, R2, R7, PT ;  /* 0x000000070200720c */ /* 0x000fe20003f06070 */
[----:B------:R-:W2:Y:S01]  /*02e0*/  I2F.RP R4, R6 ;  /* 0x0000000600047306 */ /* 0x000ea20000209400 */
[----:B------:R-:W-:Y:S02]  /*02f0*/  LOP3.LUT R2, R5, R10, RZ, 0x3c, !PT ;  /* 0x0000000a05027212 */ /* 0x000fe400078e3cff */
[----:B------:R-:W-:-:S02]  /*0300*/  ISETP.NE.AND P2, PT, R10, RZ, PT ;  /* 0x000000ff0a00720c */ /* 0x000fc40003f45270 */
[----:B------:R-:W-:Y:S01]  /*0310*/  ISETP.GE.AND P1, PT, R2, RZ, PT ;  /* 0x000000ff0200720c */ /* 0x000fe20003f26270 */
[----:B------:R-:W-:Y:S02]  /*0320*/  HFMA2 R2, -RZ, RZ, 0, 0 ;  /* 0x00000000ff027431 */ /* 0x000fe400000001ff */
[----:B------:R-:W3:Y:S04]  /*0330*/  F2I.FTZ.U32.TRUNC.NTZ R3, R3 ;  /* 0x0000000300037305 */ /* 0x000ee8000021f000 */
[----:B------:R-:W-:-:S04]  /*0340*/  @P0 IADD3 R0, PT, PT, R0, 0x1, RZ ;  /* 0x0000000100000810 */ /* 0x000fc80007ffe0ff */
[----:B------:R-:W-:Y:S01]  /*0350*/  MOV R8, R0 ;  /* 0x0000000000087202 */ /* 0x000fe20000000f00 */
[----:B--2---:R-:W2:Y:S03]  /*0360*/  MUFU.RCP R4, R4 ;  /* 0x0000000400047308 */ /* 0x004ea60000001000 */
[----:B------:R-:W-:Y:S02]  /*0370*/  @!P1 IADD3 R8, PT, PT, -R8, RZ, RZ ;  /* 0x000000ff08089210 */ /* 0x000fe40007ffe1ff */
[----:B------:R-:W-:Y:S02]  /*0380*/  @!P2 LOP3.LUT R8, RZ, R10, RZ, 0x33, !PT ;  /* 0x0000000aff08a212 */ /* 0x000fe400078e33ff */
[----:B---3--:R-:W-:-:S05]  /*0390*/  IADD3 R0, PT, PT, RZ, -R3, RZ ;  /* 0x80000003ff007210 */ /* 0x008fca0007ffe0ff */
[----:B------:R-:W-:Y:S01]  /*03a0*/  IMAD R7, R0, R9, RZ ;  /* 0x0000000900077224 */ /* 0x000fe200078e02ff */
[----:B------:R-:W-:-:S03]  /*03b0*/  IABS R0, R8 ;  /* 0x0000000800007213 */ /* 0x000fc60000000000 */
[----:B------:R-:W-:-:S06]  /*03c0*/  IMAD.HI.U32 R2, R3, R7, R2 ;  /* 0x0000000703027227 */ /* 0x000fcc00078e0002 */
[----:B------:R-:W-:-:S05]  /*03d0*/  IMAD.HI.U32 R2, R2, R0, RZ ;  /* 0x0000000002027227 */ /* 0x000fca00078e00ff */
[----:B------:R-:W-:-:S05]  /*03e0*/  IADD3 R3, PT, PT, -R2, RZ, RZ ;  /* 0x000000ff02037210 */ /* 0x000fca0007ffe1ff */
[----:B------:R-:W-:Y:S01]  /*03f0*/  IMAD R0, R9, R3, R0 ;  /* 0x0000000309007224 */ /* 0x000fe200078e0200 */
[----:B--2---:R-:W-:-:S04]  /*0400*/  IADD3 R3, PT, PT, R4, 0xffffffe, RZ ;  /* 0x0ffffffe04037810 */ /* 0x004fc80007ffe0ff */
[----:B------:R-:W-:Y:S02]  /*0410*/  ISETP.GT.U32.AND P2, PT, R9, R0, PT ;  /* 0x000000000900720c */ /* 0x000fe40003f44070 */
[----:B------:R-:W2:Y:S11]  /*0420*/  F2I.FTZ.U32.TRUNC.NTZ R3, R3 ;  /* 0x0000000300037305 */ /* 0x000eb6000021f000 */
[----:B------:R-:W-:-:S02]  /*0430*/  @!P2 IADD3 R0, PT, PT, R0, -R9, RZ ;  /* 0x800000090000a210 */ /* 0x000fc40007ffe0ff */
[----:B------:R-:W-:Y:S02]  /*0440*/  @!P2 IADD3 R2, PT, PT, R2, 0x1, RZ ;  /* 0x000000010202a810 */ /* 0x000fe40007ffe0ff */
[----:B------:R-:W-:Y:S02]  /*0450*/  ISETP.GE.U32.AND P0, PT, R0, R9, PT ;  /* 0x000000090000720c */ /* 0x000fe40003f06070 */
[----:B------:R-:W-:Y:S02]  /*0460*/  LOP3.LUT R0, R8, R11, RZ, 0x3c, !PT ;  /* 0x0000000b08007212 */ /* 0x000fe400078e3cff */
[----:B------:R-:W-:Y:S02]  /*0470*/  ISETP.NE.AND P2, PT, R11, RZ, PT ;  /* 0x000000ff0b00720c */ /* 0x000fe40003f45270 */
[----:B------:R-:W-:Y:S02]  /*0480*/  ISETP.GE.AND P1, PT, R0, RZ, PT ;  /* 0x000000ff0000720c */ /* 0x000fe40003f26270 */
[----:B--2---:R-:W-:-:S05]  /*0490*/  IADD3 R7, PT, PT, RZ, -R3, RZ ;  /* 0x80000003ff077210 */ /* 0x004fca0007ffe0ff */
[----:B------:R-:W-:Y:S01]  /*04a0*/  @P0 IADD3 R2, PT, PT, R2, 0x1, RZ ;  /* 0x0000000102020810 */ /* 0x000fe20007ffe0ff */
[----:B------:R-:W-:-:S03]  /*04b0*/  IMAD R7, R7, R6, RZ ;  /* 0x0000000607077224 */ /* 0x000fc600078e02ff */
[----:B------:R-:W-:Y:S01]  /*04c0*/  MOV R0, R2 ;  /* 0x0000000200007202 */ /* 0x000fe20000000f00 */
[----:B------:R-:W-:-:S03]  /*04d0*/  HFMA2 R2, -RZ, RZ, 0, 0 ;  /* 0x00000000ff027431 */ /* 0x000fc600000001ff */
[----:B------:R-:W-:Y:S02]  /*04e0*/  @!P1 IADD3 R0, PT, PT, -R0, RZ, RZ ;  /* 0x000000ff00009210 */ /* 0x000fe40007ffe1ff */
[----:B------:R-:W-:-:S04]  /*04f0*/  @!P2 LOP3.LUT R0, RZ, R11, RZ, 0x33, !PT ;  /* 0x0000000bff00a212 */ /* 0x000fc800078e33ff */
[C---:B------:R-:W-:Y:S01]  /*0500*/  SHF.L.U32 R9, R0.reuse, 0x2, RZ ;  /* 0x0000000200097819 */ /* 0x040fe200000006ff */
[----:B------:R-:W-:Y:S01]  /*0510*/  IMAD.HI.U32 R2, R3, R7, R2 ;  /* 0x0000000703027227 */ /* 0x000fe200078e0002 */
[----:B------:R-:W-:Y:S02]  /*0520*/  IADD3 R0, PT, PT, -R0, RZ, RZ ;  /* 0x000000ff00007210 */ /* 0x000fe40007ffe1ff */
[----:B------:R-:W-:-:S03]  /*0530*/  IABS R4, R9 ;  /* 0x0000000900047213 */ /* 0x000fc60000000000 */
[----:B------:R-:W-:Y:S01]  /*0540*/  IMAD R11, R11, R0, R8 ;  /* 0x000000000b0b7224 */ /* 0x000fe200078e0208 */
[----:B------:R-:W-:Y:S01]  /*0550*/  MOV R3, R4 ;  /* 0x0000000400037202 */ /* 0x000fe20000000f00 */
[----:B------:R-:W-:-:S04]  /*0560*/  HFMA2 R0, -RZ, RZ, 0, 0 ;  /* 0x00000000ff007431 */ /* 0x000fc800000001ff */
[----:B------:R-:W-:-:S05]  /*0570*/  IMAD.HI.U32 R2, R2, R3, RZ ;  /* 0x0000000302027227 */ /* 0x000fca00078e00ff */
[----:B------:R-:W-:-:S05]  /*0580*/  IADD3 R4, PT, PT, -R2, RZ, RZ ;  /* 0x000000ff02047210 */ /* 0x000fca0007ffe1ff */
[----:B------:R-:W-:-:S05]  /*0590*/  IMAD R3, R6, R4, R3 ;  /* 0x0000000406037224 */ /* 0x000fca00078e0203 */
[----:B------:R-:W-:-:S13]  /*05a0*/  ISETP.GT.U32.AND P2, PT, R6, R3, PT ;  /* 0x000000030600720c */ /* 0x000fda0003f44070 */
[-C--:B------:R-:W-:Y:S02]  /*05b0*/  @!P2 IADD3 R3, PT, PT, R3, -R6.reuse, RZ ;  /* 0x800000060303a210 */ /* 0x080fe40007ffe0ff */
[----:B------:R-:W-:Y:S02]  /*05c0*/  @!P2 IADD3 R2, PT, PT, R2, 0x1, RZ ;  /* 0x000000010202a810 */ /* 0x000fe40007ffe0ff */
[----:B------:R-:W-:Y:S02]  /*05d0*/  ISETP.GE.U32.AND P0, PT, R3, R6, PT ;  /* 0x000000060300720c */ /* 0x000fe40003f06070 */
[----:B------:R-:W-:Y:S02]  /*05e0*/  CS2R R6, SRZ ;  /* 0x0000000000067805 */ /* 0x000fe4000001ff00 */
[----:B------:R-:W-:Y:S02]  /*05f0*/  LOP3.LUT R3, R9, R12, RZ, 0x3c, !PT ;  /* 0x0000000c09037212 */ /* 0x000fe400078e3cff */
[----:B------:R-:W-:-:S02]  /*0600*/  ISETP.NE.AND P2, PT, R12, RZ, PT ;  /* 0x000000ff0c00720c */ /* 0x000fc40003f45270 */
[----:B------:R-:W-:-:S05]  /*0610*/  ISETP.GE.AND P1, PT, R3, RZ, PT ;  /* 0x000000ff0300720c */ /* 0x000fca0003f26270 */
[----:B------:R-:W-:Y:S02]  /*0620*/  @P0 IADD3 R2, PT, PT, R2, 0x1, RZ ;  /* 0x0000000102020810 */ /* 0x000fe40007ffe0ff */
[----:B0-----:R-:W-:Y:S02]  /*0630*/  ISETP.NE.AND P0, PT, R19, RZ, PT ;  /* 0x000000ff1300720c */ /* 0x001fe40003f05270 */
[----:B------:R-:W-:Y:S02]  /*0640*/  MOV R16, R2 ;  /* 0x0000000200107202 */ /* 0x000fe40000000f00 */
[----:B------:R-:W-:Y:S02]  /*0650*/  IADD3 R2, PT, PT, -R8, RZ, RZ ;  /* 0x000000ff08027210 */ /* 0x000fe40007ffe1ff */
[----:B------:R-:W-:Y:S02]  /*0660*/  @!P1 IADD3 R16, PT, PT, -R16, RZ, RZ ;  /* 0x000000ff10109210 */ /* 0x000fe40007ffe1ff */
[----:B------:R-:W-:Y:S01]  /*0670*/  @!P2 LOP3.LUT R16, RZ, R12, RZ, 0x33, !PT ;  /* 0x0000000cff10a212 */ /* 0x000fe200078e33ff */
[----:B------:R-:W-:Y:S01]  /*0680*/  IMAD R10, R10, R2, R5 ;  /* 0x000000020a0a7224 */ /* 0x000fe200078e0205 */
[----:B------:R-:W-:-:S02]  /*0690*/  CS2R R4, SRZ ;  /* 0x0000000000047805 */ /* 0x000fc4000001ff00 */
[----:B------:R-:W-:Y:S02]  /*06a0*/  MOV R2, RZ ;  /* 0x000000ff00027202 */ /* 0x000fe40000000f00 */
[C---:B------:R-:W-:Y:S02]  /*06b0*/  IADD3 R3, PT, PT, -R16.reuse, RZ, RZ ;  /* 0x000000ff10037210 */ /* 0x040fe40007ffe1ff */
[----:B------:R-:W-:-:S03]  /*06c0*/  SHF.L.U32 R15, R16, 0x2, RZ ;  /* 0x00000002100f7819 */ /* 0x000fc600000006ff */
[----:B------:R-:W-:Y:S02]  /*06d0*/  IMAD R12, R12, R3, R9 ;  /* 0x000000030c0c7224 */ /* 0x000fe400078e0209 */
[----:B------:R-:W-:Y:S01]  /*06e0*/  HFMA2 R3, -RZ, RZ, 0, 0 ;  /* 0x00000000ff037431 */ /* 0x000fe200000001ff */
[----:B------:R-:W-:Y:S01]  /*06f0*/  CS2R R8, SRZ ;  /* 0x0000000000087805 */ /* 0x000fe2000001ff00 */
[----:B-1----:R-:W-:Y:S06]  /*0700*/  @!P0 BRA `(.L_x_0) ;  /* 0x0000001000308947 */ /* 0x002fec0003800000 */
[----:B------:R-:W0:Y:S01]  /*0710*/  LDC R29, c[0x0][0x384] ;  /* 0x0000e100ff1d7b82 */ /* 0x000e220000000800 */
[----:B------:R-:W1:Y:S01]  /*0720*/  LDCU UR6, c[0x0][0x398] ;  /* 0x00007300ff0677ac */ /* 0x000e620008000800 */
[----:B0-----:R-:W-:-:S04]  /*0730*/  ISETP.NE.AND P0, PT, R29, RZ, PT ;  /* 0x000000ff1d00720c */ /* 0x001fc80003f05270 */
[----:B-1----:R-:W-:-:S13]  /*0740*/  ISETP.EQ.OR P0, PT, RZ, UR6, !P0 ;  /* 0x00000006ff007c0c */ /* 0x002fda000c702670 */
[----:B------:R-:W-:Y:S05]  /*0750*/  @P0 BRA `(.L_x_0) ;  /* 0x00000010001c0947 */ /* 0x000fea0003800000 */
[----:B------:R-:W0:Y:S01]  /*0760*/  LDC R30, c[0x0][0x38c] ;  /* 0x0000e300ff1e7b82 */ /* 0x000e220000000800 */
[----:B------:R-:W1:Y:S01]  /*0770*/  LDCU UR4, c[0x0][0x39c] ;  /* 0x00007380ff0477ac */ /* 0x000e620008000800 */
[C---:B------:R-:W-:Y:S01]  /*0780*/  IADD3 R22, PT, PT, R15.reuse, 0x3, RZ ;  /* 0x000000030f167810 */ /* 0x040fe20007ffe0ff */
[CC--:B------:R-:W-:Y:S01]  /*0790*/  IMAD R0, R12.reuse, R29.reuse, RZ ;  /* 0x0000001d0c007224 */ /* 0x0c0fe200078e02ff */
[----:B------:R-:W-:Y:S01]  /*07a0*/  IADD3 R20, PT, PT, R15, 0x2, RZ ;  /* 0x000000020f147810 */ /* 0x000fe20007ffe0ff */
[----:B------:R-:W2:Y:S01]  /*07b0*/  LDCU UR5, c[0x0][0x390] ;  /* 0x00007200ff0577ac */ /* 0x000ea20008000800 */
[C---:B------:R-:W-:Y:S01]  /*07c0*/  IADD3 R24, PT, PT, R12.reuse, 0x2, RZ ;  /* 0x000000020c187810 */ /* 0x040fe20007ffe0ff */
[-C--:B------:R-:W-:Y:S01]  /*07d0*/  IMAD R21, R19, R29.reuse, RZ ;  /* 0x0000001d13157224 */ /* 0x080fe200078e02ff */
[----:B------:R-:W-:Y:S01]  /*07e0*/  IADD3 R2, PT, PT, R12, 0x3, RZ ;  /* 0x000000030c027810 */ /* 0x000fe20007ffe0ff */
[-C--:B------:R-:W-:Y:S01]  /*07f0*/  IMAD R27, R15, R29.reuse, R29 ;  /* 0x0000001d0f1b7224 */ /* 0x080fe200078e021d */
[-C--:B------:R-:W-:Y:S01]  /*0800*/  IADD3 R0, PT, PT, R0, R29.reuse, RZ ;  /* 0x0000001d00007210 */ /* 0x080fe20007ffe0ff */
[----:B------:R-:W-:-:S02]  /*0810*/  IMAD R23, R16, R29, RZ ;  /* 0x0000001d10177224 */ /* 0x000fc400078e02ff */
[----:B------:R-:W-:Y:S02]  /*0820*/  HFMA2 R14, -RZ, RZ, 0, 0 ;  /* 0x00000000ff0e7431 */ /* 0x000fe400000001ff */
[-C--:B------:R-:W-:Y:S02]  /*0830*/  IMAD R26, R22, R29.reuse, RZ ;  /* 0x0000001d161a7224 */ /* 0x080fe400078e02ff */
[----:B------:R-:W-:Y:S02]  /*0840*/  HFMA2 R39, -RZ, RZ, 0, 0 ;  /* 0x00000000ff277431 */ /* 0x000fe400000001ff */
[-C--:B------:R-:W-:Y:S01]  /*0850*/  IMAD R28, R20, R29.reuse, RZ ;  /* 0x0000001d141c7224 */ /* 0x080fe200078e02ff */
[----:B------:R-:W-:Y:S01]  /*0860*/  MOV R13, RZ ;  /* 0x000000ff000d7202 */ /* 0x000fe20000000f00 */
[-C--:B------:R-:W-:Y:S01]  /*0870*/  IMAD R17, R24, R29.reuse, RZ ;  /* 0x0000001d18117224 */ /* 0x080fe200078e02ff */
[----:B------:R-:W-:Y:S01]  /*0880*/  CS2R R40, SRZ ;  /* 0x0000000000287805 */ /* 0x000fe2000001ff00 */
[----:B------:R-:W-:Y:S01]  /*0890*/  IMAD R20, R21, R24, RZ ;  /* 0x0000001815147224 */ /* 0x000fe200078e02ff */
[----:B------:R-:W-:Y:S01]  /*08a0*/  CS2R R4, SRZ ;  /* 0x0000000000047805 */ /* 0x000fe2000001ff00 */
[-C--:B------:R-:W-:Y:S01]  /*08b0*/  IMAD R2, R2, R29.reuse, RZ ;  /* 0x0000001d02027224 */ /* 0x080fe200078e02ff */
[----:B------:R-:W-:Y:S01]  /*08c0*/  CS2R R6, SRZ ;  /* 0x0000000000067805 */ /* 0x000fe2000001ff00 */
[----:B-1----:R-:W-:Y:S01]  /*08d0*/  IMAD R22, R11, UR4, RZ ;  /* 0x000000040b167c24 */ /* 0x002fe2000f8e02ff */
[----:B------:R-:W-:Y:S01]  /*08e0*/  CS2R R42, SRZ ;  /* 0x00000000002a7805 */ /* 0x000fe2000001ff00 */
[----:B0-----:R-:W-:Y:S01]  /*08f0*/  IMAD R24, R30, R29, RZ ;  /* 0x0000001d1e187224 */ /* 0x001fe200078e02ff */
[----:B------:R-:W-:Y:S01]  /*0900*/  CS2R R8, SRZ ;  /* 0x0000000000087805 */ /* 0x000fe2000001ff00 */
[-C--:B------:R-:W-:Y:S01]  /*0910*/  IMAD R31, R27, R30.reuse, R30 ;  /* 0x0000001e1b1f7224 */ /* 0x080fe200078e021e */
[----:B------:R-:W-:Y:S01]  /*0920*/  UMOV UR4, URZ ;  /* 0x000000ff00047c82 */ /* 0x000fe20008000000 */
[----:B------:R-:W-:-:S02]  /*0930*/  IMAD R25, R23, R30, RZ ;  /* 0x0000001e17197224 */ /* 0x000fc400078e02ff */
[-CC-:B------:R-:W-:Y:S01]  /*0940*/  IMAD R27, R26, R30.reuse, R30.reuse ;  /* 0x0000001e1a1b7224 */ /* 0x180fe200078e021e */
[----:B------:R-:W-:Y:S01]  /*0950*/  IADD3 R26, PT, PT, R22, R31, RZ ;  /* 0x0000001f161a7210 */ /* 0x000fe20007ffe0ff */
[----:B------:R-:W-:Y:S01]  /*0960*/  IMAD R29, R28, R30, R30 ;  /* 0x0000001e1c1d7224 */ /* 0x000fe200078e021e */
[----:B------:R-:W-:Y:S01]  /*0970*/  LEA R25, R25, R22, 0x2 ;  /* 0x0000001619197211 */ /* 0x000fe200078e10ff */
[-CC-:B------:R-:W-:Y:S01]  /*0980*/  IMAD R16, R2, R19.reuse, R19.reuse ;  /* 0x0000001302107224 */ /* 0x180fe200078e0213 */
[----:B------:R-:W-:Y:S01]  /*0990*/  CS2R R2, SRZ ;  /* 0x0000000000027805 */ /* 0x000fe2000001ff00 */
[--C-:B------:R-:W-:Y:S01]  /*09a0*/  IMAD R17, R17, R19, R19.reuse ;  /* 0x0000001311117224 */ /* 0x100fe200078e0213 */
[----:B------:R-:W-:Y:S01]  /*09b0*/  IADD3 R27, PT, PT, R22, R27, RZ ;  /* 0x0000001b161b7210 */ /* 0x000fe20007ffe0ff */
[----:B------:R-:W-:Y:S01]  /*09c0*/  IMAD R18, R0, R19, R19 ;  /* 0x0000001300127224 */ /* 0x000fe200078e0213 */
[----:B------:R-:W-:Y:S01]  /*09d0*/  MOV R0, RZ ;  /* 0x000000ff00007202 */ /* 0x000fe20000000f00 */
[----:B------:R-:W-:Y:S01]  /*09e0*/  IMAD R19, R19, UR6, RZ ;  /* 0x0000000613137c24 */ /* 0x000fe2000f8e02ff */
[----:B------:R-:W-:Y:S01]  /*09f0*/  IADD3 R28, PT, PT, R22, R29, RZ ;  /* 0x0000001d161c7210 */ /* 0x000fe20007ffe0ff */
[----:B------:R-:W-:-:S02]  /*0a00*/  IMAD R21, R21, UR6, RZ ;  /* 0x0000000615157c24 */ /* 0x000fc4000f8e02ff */
[----:B--2---:R-:W-:Y:S02]  /*0a10*/  IMAD R23, R30, UR5, RZ ;  /* 0x000000051e177c24 */ /* 0x004fe4000f8e02ff */
[----:B------:R-:W-:-:S07]  /*0a20*/  IMAD R24, R24, UR5, RZ ;  /* 0x0000000518187c24 */ /* 0x000fce000f8e02ff */
.L_x_5:
[----:B------:R-:W0:Y:S01]  /*0a30*/  LDC R32, c[0x0][0x38c] ;  /* 0x0000e300ff207b82 */ /* 0x000e220000000800 */
[----:B------:R-:W1:Y:S01]  /*0a40*/  LDCU UR5, c[0x0][0x384] ;  /* 0x00007080ff0577ac */ /* 0x000e620008000800 */
[C---:B------:R-:W-:Y:S02]  /*0a50*/  IADD3 R29, PT, PT, R15.reuse, 0x3, RZ ;  /* 0x000000030f1d7810 */ /* 0x040fe40007ffe0ff */
[----:B------:R-:W-:-:S04]  /*0a60*/  IADD3 R30, PT, PT, R15, 0x2, RZ ;  /* 0x000000020f1e7810 */ /* 0x000fc80007ffe0ff */
[----:B------:R-:W2:Y:S01]  /*0a70*/  LDC R33, c[0x0][0x394] ;  /* 0x0000e500ff217b82 */ /* 0x000ea20000000800 */
[----:B-1----:R-:W-:Y:S02]  /*0a80*/  IMAD R34, R12, UR5, RZ ;  /* 0x000000050c227c24 */ /* 0x002fe4000f8e02ff */
[----:B0-----:R-:W-:Y:S01]  /*0a90*/  IMAD R31, R32, UR5, RZ ;  /* 0x00000005201f7c24 */ /* 0x001fe2000f8e02ff */
[----:B------:R-:W-:-:S03]  /*0aa0*/  IADD3 R32, PT, PT, R25, R32, RZ ;  /* 0x0000002019207210 */ /* 0x000fc60007ffe0ff */
[----:B------:R-:W-:Y:S02]  /*0ab0*/  IMAD R37, R15, R31, R31 ;  /* 0x0000001f0f257224 */ /* 0x000fe400078e021f */
[--C-:B------:R-:W-:Y:S02]  /*0ac0*/  IMAD R29, R31, R29, R22.reuse ;  /* 0x0000001d1f1d7224 */ /* 0x100fe400078e0216 */
[----:B--2---:R-:W-:Y:S01]  /*0ad0*/  IMAD R35, R33, UR5, RZ ;  /* 0x0000000521237c24 */ /* 0x004fe2000f8e02ff */
[----:B------:R-:W-:Y:S01]  /*0ae0*/  IADD3 R38, PT, PT, R22, R37, RZ ;  /* 0x0000002516267210 */ /* 0x000fe20007ffe0ff */
[----:B------:R-:W-:Y:S01]  /*0af0*/  IMAD R30, R31, R30, R22 ;  /* 0x0000001e1f1e7224 */ /* 0x000fe200078e0216 */
[----:B------:R-:W-:Y:S01]  /*0b00*/  UMOV UR5, URZ ;  /* 0x000000ff00057c82 */ /* 0x000fe20008000000 */
[----:B------:R-:W-:Y:S02]  /*0b10*/  IMAD R31, R34, R33, R33 ;  /* 0x00000021221f7224 */ /* 0x000fe400078e0221 */
[----:B------:R-:W-:-:S07]  /*0b20*/  IMAD R33, R12, R35, R35 ;  /* 0x000000230c217224 */ /* 0x000fce00078e0223 */
.L_x_4:
[----:B------:R-:W0:Y:S01]  /*0b30*/  LDCU UR7, c[0x0][0x384] ;  /* 0x00007080ff0777ac */ /* 0x000e220008000800 */
[----:B------:R-:W-:Y:S01]  /*0b40*/  UMOV UR6, URZ ;  /* 0x000000ff00067c82 */ /* 0x000fe20008000000 */
[----:B0-----:R-:W-:-:S09]  /*0b50*/  UISETP.NE.AND UP0, UPT, UR7, 0x1, UPT ;  /* 0x000000010700788c */ /* 0x001fd2000bf05270 */
[----:B------:R-:W-:Y:S05]  /*0b60*/  BRA.U !UP0, `(.L_x_1) ;  /* 0x0000000908187547 */ /* 0x000fea000b800000 */
[----:B------:R-:W0:Y:S01]  /*0b70*/  LDC.64 R34, c[0x0][0x390] ;  /* 0x0000e400ff227b82 */ /* 0x000e220000000a00 */
[----:B------:R-:W1:Y:S01]  /*0b80*/  LDCU UR6, c[0x0][0x3a0] ;  /* 0x00007400ff0677ac */ /* 0x000e620008000800 */
[----:B------:R-:W-:Y:S02]  /*0b90*/  IADD3 R45, PT, PT, R32, UR4, RZ ;  /* 0x00000004202d7c10 */ /* 0x000fe4000fffe0ff */
[----:B------:R-:W-:Y:S02]  /*0ba0*/  IADD3 R47, PT, PT, R38, UR4, RZ ;  /* 0x00000004262f7c10 */ /* 0x000fe4000fffe0ff */
[----:B------:R-:W-:Y:S02]  /*0bb0*/  IADD3 R55, PT, PT, R30, UR4, RZ ;  /* 0x000000041e377c10 */ /* 0x000fe4000fffe0ff */
[----:B------:R-:W2:Y:S01]  /*0bc0*/  LDC R51, c[0x0][0x398] ;  /* 0x0000e600ff337b82 */ /* 0x000ea20000000800 */
[----:B------:R-:W-:Y:S02]  /*0bd0*/  IADD3 R56, PT, PT, R29, UR4, RZ ;  /* 0x000000041d387c10 */ /* 0x000fe4000fffe0ff */
[----:B------:R-:W-:-:S02]  /*0be0*/  IADD3 R57, PT, PT, R27, UR4, RZ ;  /* 0x000000041b397c10 */ /* 0x000fc4000fffe0ff */
[----:B------:R-:W-:Y:S02]  /*0bf0*/  IADD3 R58, PT, PT, R28, UR4, RZ ;  /* 0x000000041c3a7c10 */ /* 0x000fe4000fffe0ff */
[----:B------:R-:W-:Y:S02]  /*0c00*/  IADD3 R59, PT, PT, R26, UR4, RZ ;  /* 0x000000041a3b7c10 */ /* 0x000fe4000fffe0ff */
[----:B------:R-:W-:Y:S01]  /*0c10*/  IADD3 R37, PT, PT, R25, UR4, RZ ;  /* 0x0000000419257c10 */ /* 0x000fe2000fffe0ff */
[----:B-1----:R-:W-:Y:S01]  /*0c20*/  IMAD R49, R10, UR6, RZ ;  /* 0x000000060a317c24 */ /* 0x002fe2000f8e02ff */
[----:B------:R-:W-:Y:S01]  /*0c30*/  IADD3 R36, PT, PT, R12, 0x3, RZ ;  /* 0x000000030c247810 */ /* 0x000fe20007ffe0ff */
[----:B------:R-:W-:Y:S01]  /*0c40*/  ULOP3.LUT UR6, UR7, 0xfffffffe, URZ, 0xc0, !UPT ;  /* 0xfffffffe07067892 */ /* 0x000fe2000f8ec0ff */
[----:B------:R-:W-:Y:S01]  /*0c50*/  IADD3 R44, PT, PT, R31, UR4, RZ ;  /* 0x000000041f2c7c10 */ /* 0x000fe2000fffe0ff */
[----:B0-----:R-:W-:Y:S01]  /*0c60*/  IMAD R35, R35, UR7, RZ ;  /* 0x0000000723237c24 */ /* 0x001fe2000f8e02ff */
[----:B------:R-:W-:Y:S01]  /*0c70*/  IADD3 R48, PT, PT, R20, UR4, RZ ;  /* 0x0000000414307c10 */ /* 0x000fe2000fffe0ff */
[-CC-:B------:R-:W-:Y:S01]  /*0c80*/  IMAD R45, R45, R34.reuse, R49.reuse ;  /* 0x000000222d2d7224 */ /* 0x180fe200078e0231 */
        /* <DEDUP_REMOVED lines=13> */
[----:B------:R-:W-:Y:S01]  /*0d60*/  IMAD R34, R37, R34, R49 ;  /* 0x0000002225227224 */ /* 0x000fe200078e0231 */
[----:B------:R-:W-:Y:S01]  /*0d70*/  IADD3 R56, PT, PT, R56, UR5, RZ ;  /* 0x0000000538387c10 */ /* 0x000fe2000fffe0ff */
[----:B--2---:R-:W-:Y:S01]  /*0d80*/  IMAD R53, R44, R51, UR5 ;  /* 0x000000052c357e24 */ /* 0x004fe2000f8e0233 */
[----:B------:R-:W-:Y:S01]  /*0d90*/  IADD3 R57, PT, PT, R57, UR5, RZ ;  /* 0x0000000539397c10 */ /* 0x000fe2000fffe0ff */
[----:B------:R-:W-:Y:S01]  /*0da0*/  IMAD R36, R35, R36, UR4 ;  /* 0x0000000423247e24 */ /* 0x000fe2000f8e0224 */
[----:B------:R-:W-:Y:S01]  /*0db0*/  IADD3 R58, PT, PT, R58, UR5, RZ ;  /* 0x000000053a3a7c10 */ /* 0x000fe2000fffe0ff */
[----:B------:R-:W-:Y:S01]  /*0dc0*/  IMAD R44, R12, R35, UR4 ;  /* 0x000000040c2c7e24 */ /* 0x000fe2000f8e0223 */
[----:B------:R-:W-:Y:S01]  /*0dd0*/  IADD3 R59, PT, PT, R59, UR5, RZ ;  /* 0x000000053b3b7c10 */ /* 0x000fe2000fffe0ff */
[-C--:B------:R-:W-:Y:S01]  /*0de0*/  IMAD R47, R48, R51.reuse, UR5 ;  /* 0x00000005302f7e24 */ /* 0x080fe2000f8e0233 */
[----:B------:R-:W-:Y:S01]  /*0df0*/  UIADD3 UR6, UPT, UPT, -UR6, URZ, URZ ;  /* 0x000000ff06067290 */ /* 0x000fe2000fffe1ff */
[----:B------:R-:W-:-:S02]  /*0e00*/  IMAD R48, R50, R51, UR5 ;  /* 0x0000000532307e24 */ /* 0x000fc4000f8e0233 */
[-C--:B------:R-:W-:Y:S02]  /*0e10*/  IMAD R46, R46, R51.reuse, UR5 ;  /* 0x000000052e2e7e24 */ /* 0x080fe4000f8e0233 */
[-C--:B------:R-:W-:Y:S02]  /*0e20*/  IMAD R52, R52, R51.reuse, UR5 ;  /* 0x0000000534347e24 */ /* 0x080fe4000f8e0233 */
[-C--:B------:R-:W-:Y:S01]  /*0e30*/  IMAD R50, R60, R51.reuse, UR5 ;  /* 0x000000053c327e24 */ /* 0x080fe2000f8e0233 */
[----:B------:R-:W-:Y:S01]  /*0e40*/  IADD3 R60, PT, PT, R34, UR5, RZ ;  /* 0x00000005223c7c10 */ /* 0x000fe2000fffe0ff */
[-C--:B------:R-:W-:Y:S02]  /*0e50*/  IMAD R49, R36, R51.reuse, UR5 ;  /* 0x0000000524317e24 */ /* 0x080fe4000f8e0233 */
[----:B------:R-:W-:-:S07]  /*0e60*/  IMAD R51, R44, R51, UR5 ;  /* 0x000000052c337e24 */ /* 0x000fce000f8e0233 */
.L_x_2:
[----:B------:R-:W0:Y:S08]  /*0e70*/  LDC.64 R34, c[0x0][0x3b0] ;  /* 0x0000ec00ff227b82 */ /* 0x000e300000000a00 */
[----:B------:R-:W1:Y:S01]  /*0e80*/  LDC.64 R36, c[0x0][0x3b8] ;  /* 0x0000ee00ff247b82 */ /* 0x000e620000000a00 */
[----:B0-----:R-:W-:-:S04]  /*0e90*/  IMAD.WIDE.U32 R64, R60, 0x4, R34 ;  /* 0x000000043c407825 */ /* 0x001fc800078e0022 */
[----:B------:R-:W-:Y:S01]  /*0ea0*/  IMAD.WIDE.U32 R62, R54, 0x4, R34 ;  /* 0x00000004363e7825 */ /* 0x000fe200078e0022 */
[----:B------:R0:W2:Y:S03]  /*0eb0*/  LDG.E R44, desc[UR8][R64.64] ;  /* 0x00000008402c7981 */ /* 0x0000a6000c1e1900 */
[----:B-1----:R-:W-:Y:S02]  /*0ec0*/  IMAD.WIDE.U32 R68, R51, 0x4, R36 ;  /* 0x0000000433447825 */ /* 0x002fe400078e0024 */
[----:B------:R-:W3:Y:S02]  /*0ed0*/  LDG.E R63, desc[UR8][R62.64] ;  /* 0x000000083e3f7981 */ /* 0x000ee4000c1e1900 */
[--C-:B------:R-:W-:Y:S02]  /*0ee0*/  IMAD.WIDE.U32 R66, R56, 0x4, R34.reuse ;  /* 0x0000000438427825 */ /* 0x100fe400078e0022 */
[----:B------:R-:W2:Y:S02]  /*0ef0*/  LDG.E R69, desc[UR8][R68.64] ;  /* 0x0000000844457981 */ /* 0x000ea4000c1e1900 */
[----:B0-----:R-:W-:-:S02]  /*0f00*/  IMAD.WIDE.U32 R64, R55, 0x4, R34 ;  /* 0x0000000437407825 */ /* 0x001fc400078e0022 */
[----:B------:R0:W4:Y:S04]  /*0f10*/  LDG.E R61, desc[UR8][R66.64] ;  /* 0x00000008423d7981 */ /* 0x000128000c1e1900 */
[----:B------:R1:W5:Y:S01]  /*0f20*/  LDG.E R62, desc[UR8][R64.64] ;  /* 0x00000008403e7981 */ /* 0x000362000c1e1900 */
[----:B0-----:R-:W-:-:S04]  /*0f30*/  IMAD.WIDE.U32 R66, R49, 0x4, R36 ;  /* 0x0000000431427825 */ /* 0x001fc800078e0024 */
[----:B-1----:R-:W-:Y:S02]  /*0f40*/  IMAD.WIDE.U32 R64, R46, 0x4, R36 ;  /* 0x000000042e407825 */ /* 0x002fe400078e0024 */
[----:B------:R-:W5:Y:S04]  /*0f50*/  LDG.E R67, desc[UR8][R66.64] ;  /* 0x0000000842437981 */ /* 0x000f68000c1e1900 */
[----:B------:R-:W5:Y:S01]  /*0f60*/  LDG.E R64, desc[UR8][R64.64] ;  /* 0x0000000840407981 */ /* 0x000f62000c1e1900 */
[----:B--2---:R-:W-:Y:S01]  /*0f70*/  FFMA R43, R44, R69, R43 ;  /* 0x000000452c2b7223 */ /* 0x004fe2000000002b */
[C---:B---3--:R-:W-:Y:S01]  /*0f80*/  FFMA R42, R69.reuse, R63, R42 ;  /* 0x0000003f452a7223 */ /* 0x048fe2000000002a */
[C---:B----4-:R-:W-:Y:S01]  /*0f90*/  FFMA R40, R69.reuse, R61, R40 ;  /* 0x0000003d45287223 */ /* 0x050fe20000000028 */
[----:B-----5:R-:W-:Y:S01]  /*0fa0*/  FFMA R41, R69, R62, R41 ;  /* 0x0000003e45297223 */ /* 0x020fe20000000029 */
[----:B------:R-:W-:-:S06]  /*0fb0*/  IMAD.WIDE.U32 R68, R47, 0x4, R36 ;  /* 0x000000042f447825 */ /* 0x000fcc00078e0024 */
[----:B------:R-:W2:Y:S01]  /*0fc0*/  LDG.E R68, desc[UR8][R68.64] ;  /* 0x0000000844447981 */ /* 0x000ea2000c1e1900 */
[C---:B------:R-:W-:Y:S01]  /*0fd0*/  FFMA R14, R67.reuse, R61, R14 ;  /* 0x0000003d430e7223 */ /* 0x040fe2000000000e */
[CC--:B------:R-:W-:Y:S01]  /*0fe0*/  FFMA R4, R67.reuse, R63.reuse, R4 ;  /* 0x0000003f43047223 */ /* 0x0c0fe20000000004 */
[----:B------:R-:W-:Y:S01]  /*0ff0*/  FFMA R0, R67, R62, R0 ;  /* 0x0000003e43007223 */ /* 0x000fe20000000000 */
[----:B------:R-:W-:Y:S01]  /*1000*/  FFMA R9, R44, R64, R9 ;  /* 0x000000402c097223 */ /* 0x000fe20000000009 */
[C---:B------:R-:W-:Y:S01]  /*1010*/  FFMA R6, R64.reuse, R63, R6 ;  /* 0x0000003f40067223 */ /* 0x040fe20000000006 */
[C---:B------:R-:W-:Y:S01]  /*1020*/  FFMA R3, R64.reuse, R62, R3 ;  /* 0x0000003e40037223 */ /* 0x040fe20000000003 */
[----:B------:R-:W-:Y:S01]  /*1030*/  FFMA R39, R64, R61, R39 ;  /* 0x0000003d40277223 */ /* 0x000fe20000000027 */
[----:B------:R-:W-:Y:S01]  /*1040*/  FFMA R64, R44, R67, R7 ;  /* 0x000000432c407223 */ /* 0x000fe20000000007 */
[----:B------:R-:W-:-:S04]  /*1050*/  IMAD.WIDE.U32 R66, R48, 0x4, R36 ;  /* 0x0000000430427825 */ /* 0x000fc800078e0024 */
[----:B--2---:R-:W-:Y:S01]  /*1060*/  FFMA R8, R44, R68, R8 ;  /* 0x000000442c087223 */ /* 0x004fe20000000008 */
[C---:B------:R-:W-:Y:S01]  /*1070*/  FFMA R5, R68.reuse, R63, R5 ;  /* 0x0000003f44057223 */ /* 0x040fe20000000005 */
[C---:B------:R-:W-:Y:S01]  /*1080*/  FFMA R2, R68.reuse, R62, R2 ;  /* 0x0000003e44027223 */ /* 0x040fe20000000002 */
[----:B------:R-:W-:Y:S01]  /*1090*/  FFMA R13, R68, R61, R13 ;  /* 0x0000003d440d7223 */ /* 0x000fe2000000000d */
[----:B------:R-:W-:-:S04]  /*10a0*/  IMAD.WIDE.U32 R68, R53, 0x4, R36 ;  /* 0x0000000435447825 */ /* 0x000fc800078e0024 */
[--C-:B------:R-:W-:Y:S01]  /*10b0*/  IMAD.WIDE.U32 R62, R50, 0x4, R36.reuse ;  /* 0x00000004323e7825 */ /* 0x100fe200078e0024 */
[----:B------:R0:W2:Y:S04]  /*10c0*/  LDG.E R61, desc[UR8][R68.64] ;  /* 0x00000008443d7981 */ /* 0x0000a8000c1e1900 */
[----:B------:R1:W3:Y:S01]  /*10d0*/  LDG.E R44, desc[UR8][R62.64] ;  /* 0x000000083e2c7981 */ /* 0x0002e2000c1e1900 */
[----:B0-----:R-:W-:-:S03]  /*10e0*/  IMAD.WIDE.U32 R68, R52, 0x4, R36 ;  /* 0x0000000434447825 */ /* 0x001fc600078e0024 */
[----:B------:R0:W4:Y:S01]  /*10f0*/  LDG.E R36, desc[UR8][R66.64] ;  /* 0x0000000842247981 */ /* 0x000122000c1e1900 */
[----:B-1----:R-:W-:-:S03]  /*1100*/  IMAD.WIDE.U32 R62, R59, 0x4, R34 ;  /* 0x000000043b3e7825 */ /* 0x002fc600078e0022 */
[----:B------:R1:W5:Y:S04]  /*1110*/  LDG.E R37, desc[UR8][R68.64] ;  /* 0x0000000844257981 */ /* 0x000368000c1e1900 */
[----:B------:R-:W2:Y:S01]  /*1120*/  LDG.E R63, desc[UR8][R62.64] ;  /* 0x000000083e3f7981 */ /* 0x000ea2000c1e1900 */
[----:B0-----:R-:W-:-:S04]  /*1130*/  IMAD.WIDE.U32 R66, R45, 0x4, R34 ;  /* 0x000000042d427825 */ /* 0x001fc800078e0022 */
[--C-:B-1----:R-:W-:Y:S02]  /*1140*/  IMAD.WIDE.U32 R68, R58, 0x4, R34.reuse ;  /* 0x000000043a447825 */ /* 0x102fe400078e0022 */
[----:B------:R-:W5:Y:S02]  /*1150*/  LDG.E R66, desc[UR8][R66.64] ;  /* 0x0000000842427981 */ /* 0x000f64000c1e1900 */
[----:B------:R-:W-:Y:S02]  /*1160*/  IMAD.WIDE.U32 R34, R57, 0x4, R34 ;  /* 0x0000000439227825 */ /* 0x000fe400078e0022 */
[----:B------:R-:W5:Y:S04]  /*1170*/  LDG.E R62, desc[UR8][R68.64] ;  /* 0x00000008443e7981 */ /* 0x000f68000c1e1900 */
[----:B------:R-:W5:Y:S01]  /*1180*/  LDG.E R34, desc[UR8][R34.64] ;  /* 0x0000000822227981 */ /* 0x000f62000c1e1900 */
[----:B------:R-:W-:-:S04]  /*1190*/  UIADD3 UR6, UPT, UPT, UR6, 0x2, URZ ;  /* 0x0000000206067890 */ /* 0x000fc8000fffe0ff */
[----:B------:R-:W-:Y:S01]  /*11a0*/  UISETP.NE.AND UP0, UPT, UR6, URZ, UPT ;  /* 0x000000ff0600728c */ /* 0x000fe2000bf05270 */
[C---:B------:R-:W-:Y:S02]  /*11b0*/  LEA R45, R23.reuse, R45, 0x1 ;  /* 0x0000002d172d7211 */ /* 0x040fe400078e08ff */
[C---:B------:R-:W-:Y:S02]  /*11c0*/  LEA R54, R23.reuse, R54, 0x1 ;  /* 0x0000003617367211 */ /* 0x040fe400078e08ff */
[C---:B------:R-:W-:Y:S02]  /*11d0*/  LEA R55, R23.reuse, R55, 0x1 ;  /* 0x0000003717377211 */ /* 0x040fe400078e08ff */
[C---:B------:R-:W-:Y:S02]  /*11e0*/  LEA R56, R23.reuse, R56, 0x1 ;  /* 0x0000003817387211 */ /* 0x040fe400078e08ff */
[C---:B------:R-:W-:Y:S02]  /*11f0*/  LEA R57, R23.reuse, R57, 0x1 ;  /* 0x0000003917397211 */ /* 0x040fe400078e08ff */
[----:B------:R-:W-:-:S02]  /*1200*/  LEA R58, R23, R58, 0x1 ;  /* 0x0000003a173a7211 */ /* 0x000fc400078e08ff */
[C---:B------:R-:W-:Y:S02]  /*1210*/  LEA R59, R23.reuse, R59, 0x1 ;  /* 0x0000003b173b7211 */ /* 0x040fe400078e08ff */
[----:B------:R-:W-:Y:S02]  /*1220*/  LEA R60, R23, R60, 0x1 ;  /* 0x0000003c173c7211 */ /* 0x000fe400078e08ff */
[C---:B------:R-:W-:Y:S02]  /*1230*/  LEA R53, R19.reuse, R53, 0x1 ;  /* 0x0000003513357211 */ /* 0x040fe400078e08ff */
[C---:B------:R-:W-:Y:S02]  /*1240*/  LEA R46, R19.reuse, R46, 0x1 ;  /* 0x0000002e132e7211 */ /* 0x040fe400078e08ff */
[C---:B------:R-:W-:Y:S02]  /*1250*/  LEA R47, R19.reuse, R47, 0x1 ;  /* 0x0000002f132f7211 */ /* 0x040fe400078e08ff */
[----:B------:R-:W-:-:S02]  /*1260*/  LEA R48, R19, R48, 0x1 ;  /* 0x0000003013307211 */ /* 0x000fc400078e08ff */
[C---:B------:R-:W-:Y:S02]  /*1270*/  LEA R49, R19.reuse, R49, 0x1 ;  /* 0x0000003113317211 */ /* 0x040fe400078e08ff */
[C---:B------:R-:W-:Y:S02]  /*1280*/  LEA R52, R19.reuse, R52, 0x1 ;  /* 0x0000003413347211 */ /* 0x040fe400078e08ff */
[C---:B------:R-:W-:Y:S02]  /*1290*/  LEA R50, R19.reuse, R50, 0x1 ;  /* 0x0000003213327211 */ /* 0x040fe400078e08ff */
[----:B------:R-:W-:Y:S01]  /*12a0*/  LEA R51, R19, R51, 0x1 ;  /* 0x0000003313337211 */ /* 0x000fe200078e08ff */
[-C--:B--2---:R-:W-:Y:S01]  /*12b0*/  FFMA R42, R61, R63.reuse, R42 ;  /* 0x0000003f3d2a7223 */ /* 0x084fe2000000002a */
[-C--:B---3--:R-:W-:Y:S01]  /*12c0*/  FFMA R6, R44, R63.reuse, R6 ;  /* 0x0000003f2c067223 */ /* 0x088fe20000000006 */
[-C--:B----4-:R-:W-:Y:S01]  /*12d0*/  FFMA R5, R36, R63.reuse, R5 ;  /* 0x0000003f24057223 */ /* 0x090fe20000000005 */
[----:B-----5:R-:W-:Y:S01]  /*12e0*/  FFMA R4, R37, R63, R4 ;  /* 0x0000003f25047223 */ /* 0x020fe20000000004 */
[C---:B------:R-:W-:Y:S01]  /*12f0*/  FFMA R43, R66.reuse, R61, R43 ;  /* 0x0000003d422b7223 */ /* 0x040fe2000000002b */
[C---:B------:R-:W-:Y:S01]  /*1300*/  FFMA R9, R66.reuse, R44, R9 ;  /* 0x0000002c42097223 */ /* 0x040fe20000000009 */
[C---:B------:R-:W-:Y:S01]  /*1310*/  FFMA R8, R66.reuse, R36, R8 ;  /* 0x0000002442087223 */ /* 0x040fe20000000008 */
[----:B------:R-:W-:Y:S01]  /*1320*/  FFMA R7, R66, R37, R64 ;  /* 0x0000002542077223 */ /* 0x000fe20000000040 */
[-C--:B------:R-:W-:Y:S01]  /*1330*/  FFMA R41, R61, R62.reuse, R41 ;  /* 0x0000003e3d297223 */ /* 0x080fe20000000029 */
[-C--:B------:R-:W-:Y:S01]  /*1340*/  FFMA R3, R44, R62.reuse, R3 ;  /* 0x0000003e2c037223 */ /* 0x080fe20000000003 */
[-C--:B------:R-:W-:Y:S01]  /*1350*/  FFMA R2, R36, R62.reuse, R2 ;  /* 0x0000003e24027223 */ /* 0x080fe20000000002 */
[----:B------:R-:W-:Y:S01]  /*1360*/  FFMA R0, R37, R62, R0 ;  /* 0x0000003e25007223 */ /* 0x000fe20000000000 */
[-C--:B------:R-:W-:Y:S01]  /*1370*/  FFMA R40, R61, R34.reuse, R40 ;  /* 0x000000223d287223 */ /* 0x080fe20000000028 */
[-C--:B------:R-:W-:Y:S01]  /*1380*/  FFMA R39, R44, R34.reuse, R39 ;  /* 0x000000222c277223 */ /* 0x080fe20000000027 */
[-C--:B------:R-:W-:Y:S01]  /*1390*/  FFMA R13, R36, R34.reuse, R13 ;  /* 0x00000022240d7223 */ /* 0x080fe2000000000d */
[----:B------:R-:W-:Y:S01]  /*13a0*/  FFMA R14, R37, R34, R14 ;  /* 0x00000022250e7223 */ /* 0x000fe2000000000e */
[----:B------:R-:W-:Y:S06]  /*13b0*/  BRA.U UP0, `(.L_x_2) ;  /* 0xfffffff900ac7547 */ /* 0x000fec000b83ffff */
[----:B------:R-:W-:-:S12]  /*13c0*/  ULOP3.LUT UR6, UR7, 0xfffffffe, URZ, 0xc0, !UPT ;  /* 0xfffffffe07067892 */ /* 0x000fd8000f8ec0ff */
.L_x_1:
[----:B------:R-:W-:-:S04]  /*13d0*/  ULOP3.LUT UR7, UR7, 0x1, URZ, 0xc0, !UPT ;  /* 0x0000000107077892 */ /* 0x000fc8000f8ec0ff */
[----:B------:R-:W-:-:S09]  /*13e0*/  UISETP.NE.U32.AND UP0, UPT, UR7, 0x1, UPT ;  /* 0x000000010700788c */ /* 0x000fd2000bf05070 */
[----:B------:R-:W-:Y:S05]  /*13f0*/  BRA.U UP0, `(.L_x_3) ;  /* 0x0000000100d47547 */ /* 0x000fea000b800000 */
[----:B------:R-:W0:Y:S01]  /*1400*/  LDCU UR10, c[0x0][0x3a0] ;  /* 0x00007400ff0a77ac */ /* 0x000e220008000800 */
[----:B------:R-:W1:Y:S01]  /*1410*/  LDC R46, c[0x0][0x398] ;  /* 0x0000e600ff2e7b82 */ /* 0x000e620000000800 */
[----:B------:R-:W-:Y:S01]  /*1420*/  IADD3 R35, PT, PT, R22, UR4, RZ ;  /* 0x0000000416237c10 */ /* 0x000fe2000fffe0ff */
[----:B------:R-:W-:Y:S01]  /*1430*/  IMAD R45, R12, R21, RZ ;  /* 0x000000150c2d7224 */ /* 0x000fe200078e02ff */
[----:B------:R-:W2:Y:S05]  /*1440*/  LDCU UR7, c[0x0][0x390] ;  /* 0x00007200ff0777ac */ /* 0x000eaa0008000800 */
[----:B------:R-:W3:Y:S01]  /*1450*/  LDC.64 R36, c[0x0][0x3b0] ;  /* 0x0000ec00ff247b82 */ /* 0x000ee20000000a00 */
[----:B0-----:R-:W-:-:S04]  /*1460*/  IMAD R34, R10, UR10, RZ ;  /* 0x0000000a0a227c24 */ /* 0x001fc8000f8e02ff */
[----:B------:R-:W-:Y:S02]  /*1470*/  IMAD R34, R15, R24, R34 ;  /* 0x000000180f227224 */ /* 0x000fe400078e0222 */
[----:B-1----:R-:W-:Y:S02]  /*1480*/  IMAD R45, R46, UR4, R45 ;  /* 0x000000042e2d7c24 */ /* 0x002fe4000f8e022d */
[----:B--2---:R-:W-:Y:S02]  /*1490*/  IMAD R44, R35, UR7, R34 ;  /* 0x00000007232c7c24 */ /* 0x004fe4000f8e0222 */
[----:B------:R-:W0:Y:S03]  /*14a0*/  LDC.64 R34, c[0x0][0x3b8] ;  /* 0x0000ee00ff227b82 */ /* 0x000e260000000a00 */
[----:B------:R-:W-:-:S05]  /*14b0*/  IADD3 R44, PT, PT, R44, UR5, RZ ;  /* 0x000000052c2c7c10 */ /* 0x000fca000fffe0ff */
[----:B------:R-:W-:Y:S01]  /*14c0*/  IMAD R53, R23, UR6, R44 ;  /* 0x0000000617357c24 */ /* 0x000fe2000f8e022c */
[----:B------:R-:W-:-:S04]  /*14d0*/  IADD3 R44, PT, PT, R45, UR5, RZ ;  /* 0x000000052d2c7c10 */ /* 0x000fc8000fffe0ff */
[-C--:B------:R-:W-:Y:S01]  /*14e0*/  IADD3 R49, PT, PT, R53, R24.reuse, RZ ;  /* 0x0000001835317210 */ /* 0x080fe20007ffe0ff */
[----:B------:R-:W-:Y:S02]  /*14f0*/  IMAD R46, R19, UR6, R44 ;  /* 0x00000006132e7c24 */ /* 0x000fe4000f8e022c */
[--C-:B---3--:R-:W-:Y:S01]  /*1500*/  IMAD.WIDE.U32 R52, R53, 0x4, R36.reuse ;  /* 0x0000000435347825 */ /* 0x108fe200078e0024 */
[CC--:B------:R-:W-:Y:S02]  /*1510*/  IADD3 R45, PT, PT, R49.reuse, R24.reuse, RZ ;  /* 0x00000018312d7210 */ /* 0x0c0fe40007ffe0ff */
[-C--:B------:R-:W-:Y:S01]  /*1520*/  IADD3 R50, PT, PT, R46, R21.reuse, RZ ;  /* 0x000000152e327210 */ /* 0x080fe20007ffe0ff */
[--C-:B------:R-:W-:Y:S01]  /*1530*/  IMAD.WIDE.U32 R48, R49, 0x4, R36.reuse ;  /* 0x0000000431307825 */ /* 0x100fe200078e0024 */
[C---:B------:R-:W-:Y:S01]  /*1540*/  IADD3 R51, PT, PT, R45.reuse, R24, RZ ;  /* 0x000000182d337210 */ /* 0x040fe20007ffe0ff */
[----:B------:R1:W2:Y:S01]  /*1550*/  LDG.E R54, desc[UR8][R52.64] ;  /* 0x0000000834367981 */ /* 0x0002a2000c1e1900 */
[----:B------:R-:W-:Y:S01]  /*1560*/  IADD3 R55, PT, PT, R50, R21, RZ ;  /* 0x0000001532377210 */ /* 0x000fe20007ffe0ff */
[----:B------:R-:W-:-:S02]  /*1570*/  IMAD.WIDE.U32 R44, R45, 0x4, R36 ;  /* 0x000000042d2c7825 */ /* 0x000fc400078e0024 */
[----:B------:R-:W3:Y:S01]  /*1580*/  LDG.E R48, desc[UR8][R48.64] ;  /* 0x0000000830307981 */ /* 0x000ee2000c1e1900 */
[----:B------:R-:W-:Y:S01]  /*1590*/  IADD3 R57, PT, PT, R55, R21, RZ ;  /* 0x0000001537397210 */ /* 0x000fe20007ffe0ff */
[----:B------:R-:W-:Y:S02]  /*15a0*/  IMAD.WIDE.U32 R36, R51, 0x4, R36 ;  /* 0x0000000433247825 */ /* 0x000fe400078e0024 */
[----:B------:R-:W4:Y:S02]  /*15b0*/  LDG.E R44, desc[UR8][R44.64] ;  /* 0x000000082c2c7981 */ /* 0x000f24000c1e1900 */
[--C-:B0-----:R-:W-:Y:S02]  /*15c0*/  IMAD.WIDE.U32 R46, R46, 0x4, R34.reuse ;  /* 0x000000042e2e7825 */ /* 0x101fe400078e0022 */
[----:B------:R-:W5:Y:S02]  /*15d0*/  LDG.E R36, desc[UR8][R36.64] ;  /* 0x0000000824247981 */ /* 0x000f64000c1e1900 */
[----:B------:R-:W-:-:S02]  /*15e0*/  IMAD.WIDE.U32 R50, R50, 0x4, R34 ;  /* 0x0000000432327825 */ /* 0x000fc400078e0022 */
[----:B------:R-:W2:Y:S02]  /*15f0*/  LDG.E R47, desc[UR8][R46.64] ;  /* 0x000000082e2f7981 */ /* 0x000ea4000c1e1900 */
[--C-:B-1----:R-:W-:Y:S02]  /*1600*/  IMAD.WIDE.U32 R52, R55, 0x4, R34.reuse ;  /* 0x0000000437347825 */ /* 0x102fe400078e0022 */
[----:B------:R-:W5:Y:S02]  /*1610*/  LDG.E R51, desc[UR8][R50.64] ;  /* 0x0000000832337981 */ /* 0x000f64000c1e1900 */
[----:B------:R-:W-:Y:S02]  /*1620*/  IMAD.WIDE.U32 R34, R57, 0x4, R34 ;  /* 0x0000000439227825 */ /* 0x000fe400078e0022 */
[----:B------:R-:W5:Y:S04]  /*1630*/  LDG.E R52, desc[UR8][R52.64] ;  /* 0x0000000834347981 */ /* 0x000f68000c1e1900 */
[----:B------:R-:W5:Y:S01]  /*1640*/  LDG.E R35, desc[UR8][R34.64] ;  /* 0x0000000822237981 */ /* 0x000f62000c1e1900 */
[C---:B--2---:R-:W-:Y:S01]  /*1650*/  FFMA R43, R54.reuse, R47, R43 ;  /* 0x0000002f362b7223 */ /* 0x044fe2000000002b */
[C---:B---3--:R-:W-:Y:S01]  /*1660*/  FFMA R42, R47.reuse, R48, R42 ;  /* 0x000000302f2a7223 */ /* 0x048fe2000000002a */
[C---:B----4-:R-:W-:Y:S01]  /*1670*/  FFMA R41, R47.reuse, R44, R41 ;  /* 0x0000002c2f297223 */ /* 0x050fe20000000029 */
[----:B-----5:R-:W-:Y:S01]  /*1680*/  FFMA R40, R47, R36, R40 ;  /* 0x000000242f287223 */ /* 0x020fe20000000028 */
[C---:B------:R-:W-:Y:S01]  /*1690*/  FFMA R9, R54.reuse, R51, R9 ;  /* 0x0000003336097223 */ /* 0x040fe20000000009 */
[C---:B------:R-:W-:Y:S01]  /*16a0*/  FFMA R6, R51.reuse, R48, R6 ;  /* 0x0000003033067223 */ /* 0x040fe20000000006 */
[C---:B------:R-:W-:Y:S01]  /*16b0*/  FFMA R3, R51.reuse, R44, R3 ;  /* 0x0000002c33037223 */ /* 0x040fe20000000003 */
[----:B------:R-:W-:Y:S01]  /*16c0*/  FFMA R39, R51, R36, R39 ;  /* 0x0000002433277223 */ /* 0x000fe20000000027 */
[----:B------:R-:W-:Y:S01]  /*16d0*/  FFMA R8, R54, R52, R8 ;  /* 0x0000003436087223 */ /* 0x000fe20000000008 */
[C---:B------:R-:W-:Y:S01]  /*16e0*/  FFMA R5, R52.reuse, R48, R5 ;  /* 0x0000003034057223 */ /* 0x040fe20000000005 */
[C---:B------:R-:W-:Y:S01]  /*16f0*/  FFMA R2, R52.reuse, R44, R2 ;  /* 0x0000002c34027223 */ /* 0x040fe20000000002 */
[----:B------:R-:W-:Y:S01]  /*1700*/  FFMA R13, R52, R36, R13 ;  /* 0x00000024340d7223 */ /* 0x000fe2000000000d */
[----:B------:R-:W-:Y:S01]  /*1710*/  FFMA R7, R54, R35, R7 ;  /* 0x0000002336077223 */ /* 0x000fe20000000007 */
[C---:B------:R-:W-:Y:S01]  /*1720*/  FFMA R4, R35.reuse, R48, R4 ;  /* 0x0000003023047223 */ /* 0x040fe20000000004 */
[C---:B------:R-:W-:Y:S01]  /*1730*/  FFMA R0, R35.reuse, R44, R0 ;  /* 0x0000002c23007223 */ /* 0x040fe20000000000 */
[----:B------:R-:W-:-:S07]  /*1740*/  FFMA R14, R35, R36, R14 ;  /* 0x00000024230e7223 */ /* 0x000fce000000000e */
.L_x_3:
[----:B------:R-:W0:Y:S01]  /*1750*/  LDCU UR6, c[0x0][0x398] ;  /* 0x00007300ff0677ac */ /* 0x000e220008000800 */
[----:B------:R-:W-:-:S04]  /*1760*/  UIADD3 UR5, UPT, UPT, UR5, 0x1, URZ ;  /* 0x0000000105057890 */ /* 0x000fc8000fffe0ff */
[----:B0-----:R-:W-:-:S09]  /*1770*/  UISETP.NE.AND UP0, UPT, UR5, UR6, UPT ;  /* 0x000000060500728c */ /* 0x001fd2000bf05270 */
[----:B------:R-:W-:Y:S05]  /*1780*/  BRA.U UP0, `(.L_x_4) ;  /* 0xfffffff100e87547 */ /* 0x000fea000b83ffff */
[----:B------:R-:W0:Y:S01]  /*1790*/  LDCU UR5, c[0x0][0x394] ;  /* 0x00007280ff0577ac */ /* 0x000e220008000800 */
[----:B------:R-:W-:-:S04]  /*17a0*/  UIADD3 UR4, UPT, UPT, UR4, 0x1, URZ ;  /* 0x0000000104047890 */ /* 0x000fc8000fffe0ff */
[----:B0-----:R-:W-:-:S09]  /*17b0*/  UISETP.NE.AND UP0, UPT, UR4, UR5, UPT ;  /* 0x000000050400728c */ /* 0x001fd2000bf05270 */
[----:B------:R-:W-:Y:S05]  /*17c0*/  BRA.U UP0, `(.L_x_5) ;  /* 0xfffffff100987547 */ /* 0x000fea000b83ffff */
.L_x_0:
[----:B------:R-:W0:Y:S01]  /*17d0*/  LDC R49, c[0x0][0x3a8] ;  /* 0x0000ea00ff317b82 */ /* 0x000e220000000800 */
[----:B------:R-:W1:Y:S01]  /*17e0*/  LDCU UR4, c[0x0][0x3a4] ;  /* 0x00007480ff0477ac */ /* 0x000e620008000800 */
[----:B------:R-:W2:Y:S06]  /*17f0*/  LDCU UR5, c[0x0][0x388] ;  /* 0x00007100ff0577ac */ /* 0x000eac0008000800 */
[----:B------:R-:W3:Y:S01]  /*1800*/  LDC.64 R16, c[0x0][0x3c0] ;  /* 0x0000f000ff107b82 */ /* 0x000ee20000000a00 */
[----:B0-----:R-:W-:Y:S02]  /*1810*/  IMAD R10, R11, R49, R10 ;  /* 0x000000310b0a7224 */ /* 0x001fe400078e020a */
[----:B-1----:R-:W-:-:S04]  /*1820*/  IMAD R49, R49, UR4, RZ ;  /* 0x0000000431317c24 */ /* 0x002fc8000f8e02ff */
[----:B------:R-:W-:Y:S02]  /*1830*/  IMAD R10, R12, R49, R10 ;  /* 0x000000310c0a7224 */ /* 0x000fe400078e020a */
[----:B--2---:R-:W-:-:S04]  /*1840*/  IMAD R37, R49, UR5, RZ ;  /* 0x0000000531257c24 */ /* 0x004fc8000f8e02ff */
[----:B------:R-:W-:-:S04]  /*1850*/  IMAD R11, R15, R37, R10 ;  /* 0x000000250f0b7224 */ /* 0x000fc800078e020a */
[----:B---3--:R-:W-:-:S05]  /*1860*/  IMAD.WIDE R10, R11, 0x4, R16 ;  /* 0x000000040b0a7825 */ /* 0x008fca00078e0210 */
[----:B------:R0:W-:Y:S01]  /*1870*/  STG.E desc[UR8][R10.64], R43 ;  /* 0x0000002b0a007986 */ /* 0x0001e2000c101908 */
[----:B------:R-:W-:-:S04]  /*1880*/  IMAD.WIDE R22, R37, 0x4, R10 ;  /* 0x0000000425167825 */ /* 0x000fc800078e020a */
[----:B------:R-:W-:-:S04]  /*1890*/  IMAD.WIDE R16, R49, 0x4, R10 ;  /* 0x0000000431107825 */ /* 0x000fc800078e020a */
[--C-:B------:R-:W-:Y:S01]  /*18a0*/  IMAD.WIDE R28, R37, 0x4, R22.reuse ;  /* 0x00000004251c7825 */ /* 0x100fe200078e0216 */
[----:B------:R1:W-:Y:S03]  /*18b0*/  STG.E desc[UR8][R16.64], R9 ;  /* 0x0000000910007986 */ /* 0x0003e6000c101908 */
[----:B------:R-:W-:-:S04]  /*18c0*/  IMAD.WIDE R24, R49, 0x4, R22 ;  /* 0x0000000431187825 */ /* 0x000fc800078e0216 */
[----:B------:R-:W-:-:S04]  /*18d0*/  IMAD.WIDE R18, R49, 0x4, R16 ;  /* 0x0000000431127825 */ /* 0x000fc800078e0210 */
[--C-:B------:R-:W-:Y:S01]  /*18e0*/  IMAD.WIDE R36, R37, 0x4, R28.reuse ;  /* 0x0000000425247825 */ /* 0x100fe200078e021c */
[----:B------:R-:W-:Y:S03]  /*18f0*/  STG.E desc[UR8][R18.64], R8 ;  /* 0x0000000812007986 */ /* 0x000fe6000c101908 */
[----:B------:R-:W-:-:S04]  /*1900*/  IMAD.WIDE R30, R49, 0x4, R28 ;  /* 0x00000004311e7825 */ /* 0x000fc800078e021c */
[----:B------:R-:W-:-:S04]  /*1910*/  IMAD.WIDE R26, R49, 0x4, R24 ;  /* 0x00000004311a7825 */ /* 0x000fc800078e0218 */
[----:B------:R-:W-:-:S04]  /*1920*/  IMAD.WIDE R20, R49, 0x4, R18 ;  /* 0x0000000431147825 */ /* 0x000fc800078e0212 */
[C---:B------:R-:W-:Y:S01]  /*1930*/  IMAD.WIDE R44, R49.reuse, 0x4, R36 ;  /* 0x00000004312c7825 */ /* 0x040fe200078e0224 */
[----:B------:R-:W-:Y:S03]  /*1940*/  STG.E desc[UR8][R20.64], R7 ;  /* 0x0000000714007986 */ /* 0x000fe6000c101908 */
[C---:B------:R-:W-:Y:S01]  /*1950*/  IMAD.WIDE R32, R49.reuse, 0x4, R30 ;  /* 0x0000000431207825 */ /* 0x040fe200078e021e */
[----:B------:R-:W-:Y:S03]  /*1960*/  STG.E desc[UR8][R22.64], R42 ;  /* 0x0000002a16007986 */ /* 0x000fe6000c101908 */
[C---:B0-----:R-:W-:Y:S01]  /*1970*/  IMAD.WIDE R10, R49.reuse, 0x4, R26 ;  /* 0x00000004310a7825 */ /* 0x041fe200078e021a */
[----:B------:R-:W-:Y:S03]  /*1980*/  STG.E desc[UR8][R24.64], R6 ;  /* 0x0000000618007986 */ /* 0x000fe6000c101908 */
[C---:B------:R-:W-:Y:S01]  /*1990*/  IMAD.WIDE R46, R49.reuse, 0x4, R44 ;  /* 0x00000004312e7825 */ /* 0x040fe200078e022c */
[----:B------:R-:W-:Y:S03]  /*19a0*/  STG.E desc[UR8][R26.64], R5 ;  /* 0x000000051a007986 */ /* 0x000fe6000c101908 */
[C---:B------:R-:W-:Y:S01]  /*19b0*/  IMAD.WIDE R34, R49.reuse, 0x4, R32 ;  /* 0x0000000431227825 */ /* 0x040fe200078e0220 */
[----:B------:R-:W-:Y:S03]  /*19c0*/  STG.E desc[UR8][R10.64], R4 ;  /* 0x000000040a007986 */ /* 0x000fe6000c101908 */
[----:B-1----:R-:W-:Y:S01]  /*19d0*/  IMAD.WIDE R16, R49, 0x4, R46 ;  /* 0x0000000431107825 */ /* 0x002fe200078e022e */
[----:B------:R-:W-:Y:S04]  /*19e0*/  STG.E desc[UR8][R28.64], R41 ;  /* 0x000000291c007986 */ /* 0x000fe8000c101908 */
[----:B------:R-:W-:Y:S04]  /*19f0*/  STG.E desc[UR8][R30.64], R3 ;  /* 0x000000031e007986 */ /* 0x000fe8000c101908 */
[----:B------:R-:W-:Y:S04]  /*1a00*/  STG.E desc[UR8][R32.64], R2 ;  /* 0x0000000220007986 */ /* 0x000fe8000c101908 */
[----:B------:R-:W-:Y:S04]  /*1a10*/  STG.E desc[UR8][R34.64], R0 ;  /* 0x0000000022007986 */ /* 0x000fe8000c101908 */
[----:B------:R-:W-:Y:S04]  /*1a20*/  STG.E desc[UR8][R36.64], R40 ;  /* 0x0000002824007986 */ /* 0x000fe8000c101908 */
[----:B------:R-:W-:Y:S04]  /*1a30*/  STG.E desc[UR8][R44.64], R39 ;  /* 0x000000272c007986 */ /* 0x000fe8000c101908 */
[----:B------:R-:W-:Y:S04]  /*1a40*/  STG.E desc[UR8][R46.64], R13 ;  /* 0x0000000d2e007986 */ /* 0x000fe8000c101908 */
[----:B------:R-:W-:Y:S01]  /*1a50*/  STG.E desc[UR8][R16.64], R14 ;  /* 0x0000000e10007986 */ /* 0x000fe2000c101908 */
[----:B------:R-:W-:Y:S05]  /*1a60*/  EXIT ;  /* 0x000000000000794d */ /* 0x000fea0003800000 */
.L_x_6:
[----:B------:R-:W-:-:S00]  /*1a70*/  BRA `(.L_x_6) ;  /* 0xfffffffc00fc7947 */ /* 0x000fc0000383ffff */
[----:B------:R-:W-:-:S00]  /*1a80*/  NOP ;  /* 0x0000000000007918 */ /* 0x000fc00000000000 */
[----:B------:R-:W-:-:S00]  /*1a90*/  NOP ;  /* 0x0000000000007918 */ /* 0x000fc00000000000 */
[----:B------:R-:W-:-:S00]  /*1aa0*/  NOP ;  /* 0x0000000000007918 */ /* 0x000fc00000000000 */
[----:B------:R-:W-:-:S00]  /*1ab0*/  NOP ;  /* 0x0000000000007918 */ /* 0x000fc00000000000 */
[----:B------:R-:W-:-:S00]  /*1ac0*/  NOP ;  /* 0x0000000000007918 */ /* 0x000fc00000000000 */
[----:B------:R-:W-:-:S00]  /*1ad0*/  NOP ;  /* 0x0000000000007918 */ /* 0x000fc00000000000 */
[----:B------:R-:W-:-:S00]  /*1ae0*/  NOP ;  /* 0x0000000000007918 */ /* 0x000fc00000000000 */
[----:B------:R-:W-:-:S00]  /*1af0*/  NOP ;  /* 0x0000000000007918 */ /* 0x000fc00000000000 */
.L_x_7:


//--------------------- .nv.shared.reserved.0     --------------------------
	.section	.nv.shared.reserved.0,"aw",@nobits
	.weak		__nv_reservedSMEM_offset_0_alias
	.size		__nv_reservedSMEM_offset_0_alias, 0, 64
	.other		__nv_reservedSMEM_offset_0_alias,@"STO_CUDA_RESERVED_SHARED STV_DEFAULT"
__nv_reservedSMEM_offset_0_alias:
	.zero		0
	.zero		64


//--------------------- .nv.constant0._Z3cnniiiiiiiiiiiPfS_S_ --------------------------
	.section	.nv.constant0._Z3cnniiiiiiiiiiiPfS_S_,"a",@progbits
	.sectionflags	@""
	.align	4
.nv.constant0._Z3cnniiiiiiiiiiiPfS_S_:
	.zero		968


//--------------------- SYMBOLS --------------------------

	.type		.nv.reservedSmem.offset0,@object
	.size		.nv.reservedSmem.offset0,0x4
